//
// Generated by NVIDIA NVVM Compiler
//
// Compiler Build ID: CL-36424714
// Cuda compilation tools, release 13.0, V13.0.88
// Based on NVVM 20.0.0
//

.version 9.0
.target sm_100
.address_size 64

	// .globl	_Z4gemmILi128ELi128ELi8ELi16ELi16EEvPfS0_S0_iii
// _ZZ4gemmILi128ELi128ELi8ELi16ELi16EEvPfS0_S0_iiiE2as has been demoted
// _ZZ4gemmILi128ELi128ELi8ELi16ELi16EEvPfS0_S0_iiiE2bs has been demoted

.visible .entry _Z4gemmILi128ELi128ELi8ELi16ELi16EEvPfS0_S0_iii(
	.param .u64 .ptr .align 1 _Z4gemmILi128ELi128ELi8ELi16ELi16EEvPfS0_S0_iii_param_0,
	.param .u64 .ptr .align 1 _Z4gemmILi128ELi128ELi8ELi16ELi16EEvPfS0_S0_iii_param_1,
	.param .u64 .ptr .align 1 _Z4gemmILi128ELi128ELi8ELi16ELi16EEvPfS0_S0_iii_param_2,
	.param .u32 _Z4gemmILi128ELi128ELi8ELi16ELi16EEvPfS0_S0_iii_param_3,
	.param .u32 _Z4gemmILi128ELi128ELi8ELi16ELi16EEvPfS0_S0_iii_param_4,
	.param .u32 _Z4gemmILi128ELi128ELi8ELi16ELi16EEvPfS0_S0_iii_param_5
)
{
	.reg .pred 	%p<20>;
	.reg .b16 	%rs<7>;
	.reg .b32 	%r<398>;
	.reg .b32 	%f<1907>;
	.reg .b64 	%rd<100>;
	// demoted variable
	.shared .align 4 .b8 _ZZ4gemmILi128ELi128ELi8ELi16ELi16EEvPfS0_S0_iiiE2as[8192];
	// demoted variable
	.shared .align 4 .b8 _ZZ4gemmILi128ELi128ELi8ELi16ELi16EEvPfS0_S0_iiiE2bs[8192];
	ld.param.u64 	%rd3, [_Z4gemmILi128ELi128ELi8ELi16ELi16EEvPfS0_S0_iii_param_0];
	ld.param.u64 	%rd4, [_Z4gemmILi128ELi128ELi8ELi16ELi16EEvPfS0_S0_iii_param_1];
	cvta.to.global.u64 	%rd1, %rd3;
	cvta.to.global.u64 	%rd2, %rd4;
	mov.u32 	%r103, %tid.x;
	mov.u32 	%r104, %tid.y;
	mov.u32 	%r105, %ctaid.y;
	mov.u32 	%r106, %ntid.x;
	mad.lo.s32 	%r1, %r104, %r106, %r103;
	mov.u32 	%r107, %ntid.y;
	mul.lo.s32 	%r108, %r106, %r107;
	shr.u32 	%r2, %r108, 1;
	shr.u32 	%r3, %r108, 5;
	shr.u32 	%r4, %r1, 1;
	shl.b32 	%r5, %r1, 2;
	and.b32  	%r6, %r5, 4;
	shr.u32 	%r7, %r1, 5;
	shl.b32 	%r8, %r105, 7;
	max.u32 	%r109, %r2, 128;
	add.s32 	%r110, %r109, -1;
	div.u32 	%r9, %r110, %r2;
	add.s32 	%r10, %r9, 1;
	and.b32  	%r11, %r10, 3;
	setp.lt.u32 	%p1, %r9, 3;
	mov.b32 	%r379, 0;
	@%p1 bra 	$L__BB0_3;
	ld.param.u32 	%r362, [_Z4gemmILi128ELi128ELi8ELi16ELi16EEvPfS0_S0_iii_param_5];
	and.b32  	%r112, %r10, -4;
	shl.b32 	%r12, %r2, 2;
	shl.b32 	%r13, %r2, 5;
	shl.b32 	%r113, %r4, 5;
	cvt.u16.u32 	%rs1, %r1;
	and.b16  	%rs2, %rs1, 1;
	mul.wide.u16 	%r114, %rs2, 16;
	or.b32  	%r115, %r113, %r114;
	mov.u32 	%r116, _ZZ4gemmILi128ELi128ELi8ELi16ELi16EEvPfS0_S0_iiiE2as;
	add.s32 	%r377, %r116, %r115;
	shl.b32 	%r15, %r2, 7;
	shl.b32 	%r16, %r2, 6;
	mul.lo.s32 	%r17, %r2, 96;
	add.s32 	%r117, %r4, %r8;
	add.s32 	%r118, %r117, %r2;
	mad.lo.s32 	%r376, %r362, %r118, %r6;
	mul.lo.s32 	%r119, %r362, %r2;
	shl.b32 	%r19, %r119, 2;
	shl.b32 	%r120, %r2, 1;
	add.s32 	%r121, %r117, %r120;
	mad.lo.s32 	%r375, %r362, %r121, %r6;
	mad.lo.s32 	%r122, %r2, 3, %r117;
	mad.lo.s32 	%r374, %r362, %r122, %r6;
	mad.lo.s32 	%r373, %r362, %r117, %r6;
	neg.s32 	%r372, %r112;
	mov.b32 	%r379, 0;
$L__BB0_2:
	mul.wide.s32 	%rd6, %r373, 4;
	add.s64 	%rd7, %rd1, %rd6;
	ld.global.v4.f32 	{%f1025, %f1026, %f1027, %f1028}, [%rd7];
	st.shared.v4.f32 	[%r377], {%f1025, %f1026, %f1027, %f1028};
	add.s32 	%r123, %r377, %r13;
	mul.wide.s32 	%rd8, %r376, 4;
	add.s64 	%rd9, %rd1, %rd8;
	ld.global.v4.f32 	{%f1029, %f1030, %f1031, %f1032}, [%rd9];
	st.shared.v4.f32 	[%r123], {%f1029, %f1030, %f1031, %f1032};
	add.s32 	%r124, %r377, %r16;
	mul.wide.s32 	%rd10, %r375, 4;
	add.s64 	%rd11, %rd1, %rd10;
	ld.global.v4.f32 	{%f1033, %f1034, %f1035, %f1036}, [%rd11];
	st.shared.v4.f32 	[%r124], {%f1033, %f1034, %f1035, %f1036};
	add.s32 	%r125, %r377, %r17;
	mul.wide.s32 	%rd12, %r374, 4;
	add.s64 	%rd13, %rd1, %rd12;
	ld.global.v4.f32 	{%f1037, %f1038, %f1039, %f1040}, [%rd13];
	st.shared.v4.f32 	[%r125], {%f1037, %f1038, %f1039, %f1040};
	add.s32 	%r379, %r379, %r12;
	add.s32 	%r377, %r377, %r15;
	add.s32 	%r376, %r376, %r19;
	add.s32 	%r375, %r375, %r19;
	add.s32 	%r374, %r374, %r19;
	add.s32 	%r373, %r373, %r19;
	add.s32 	%r372, %r372, 4;
	setp.ne.s32 	%p2, %r372, 0;
	@%p2 bra 	$L__BB0_2;
$L__BB0_3:
	setp.eq.s32 	%p3, %r11, 0;
	@%p3 bra 	$L__BB0_6;
	ld.param.u32 	%r363, [_Z4gemmILi128ELi128ELi8ELi16ELi16EEvPfS0_S0_iii_param_5];
	add.s32 	%r126, %r379, %r4;
	shl.b32 	%r127, %r126, 5;
	cvt.u16.u32 	%rs3, %r1;
	and.b16  	%rs4, %rs3, 1;
	mul.wide.u16 	%r128, %rs4, 16;
	or.b32  	%r129, %r127, %r128;
	mov.u32 	%r130, _ZZ4gemmILi128ELi128ELi8ELi16ELi16EEvPfS0_S0_iiiE2as;
	add.s32 	%r382, %r130, %r129;
	shl.b32 	%r40, %r2, 5;
	add.s32 	%r131, %r126, %r8;
	mad.lo.s32 	%r381, %r363, %r131, %r6;
	mul.lo.s32 	%r42, %r363, %r2;
	neg.s32 	%r380, %r11;
$L__BB0_5:
	.pragma "nounroll";
	mul.wide.s32 	%rd14, %r381, 4;
	add.s64 	%rd15, %rd1, %rd14;
	ld.global.v4.f32 	{%f1041, %f1042, %f1043, %f1044}, [%rd15];
	st.shared.v4.f32 	[%r382], {%f1041, %f1042, %f1043, %f1044};
	add.s32 	%r382, %r382, %r40;
	add.s32 	%r381, %r381, %r42;
	add.s32 	%r380, %r380, 1;
	setp.ne.s32 	%p4, %r380, 0;
	@%p4 bra 	$L__BB0_5;
$L__BB0_6:
	and.b32  	%r133, %r5, 124;
	mov.u32 	%r134, %ctaid.x;
	shl.b32 	%r135, %r134, 7;
	or.b32  	%r50, %r133, %r135;
	shl.b32 	%r136, %r5, 2;
	and.b32  	%r137, %r136, 496;
	mov.u32 	%r138, _ZZ4gemmILi128ELi128ELi8ELi16ELi16EEvPfS0_S0_iiiE2bs;
	add.s32 	%r51, %r138, %r137;
	mov.b32 	%r383, 0;
$L__BB0_7:
	ld.param.u32 	%r356, [_Z4gemmILi128ELi128ELi8ELi16ELi16EEvPfS0_S0_iii_param_4];
	add.s32 	%r139, %r383, %r7;
	shl.b32 	%r140, %r139, 9;
	add.s32 	%r141, %r51, %r140;
	mad.lo.s32 	%r142, %r139, %r356, %r50;
	mul.wide.s32 	%rd16, %r142, 4;
	add.s64 	%rd17, %rd2, %rd16;
	ld.global.v4.f32 	{%f1045, %f1046, %f1047, %f1048}, [%rd17];
	st.shared.v4.f32 	[%r141], {%f1045, %f1046, %f1047, %f1048};
	add.s32 	%r383, %r383, %r3;
	setp.lt.u32 	%p5, %r383, 8;
	@%p5 bra 	$L__BB0_7;
	ld.param.u32 	%r364, [_Z4gemmILi128ELi128ELi8ELi16ELi16EEvPfS0_S0_iii_param_5];
	bar.sync 	0;
	setp.lt.s32 	%p6, %r364, 1;
	mov.f32 	%f1395, 0f00000000;
	mov.f32 	%f1396, %f1395;
	mov.f32 	%f1397, %f1395;
	mov.f32 	%f1398, %f1395;
	mov.f32 	%f1399, %f1395;
	mov.f32 	%f1400, %f1395;
	mov.f32 	%f1401, %f1395;
	mov.f32 	%f1402, %f1395;
	mov.f32 	%f1403, %f1395;
	mov.f32 	%f1404, %f1395;
	mov.f32 	%f1405, %f1395;
	mov.f32 	%f1406, %f1395;
	mov.f32 	%f1407, %f1395;
	mov.f32 	%f1408, %f1395;
	mov.f32 	%f1409, %f1395;
	mov.f32 	%f1410, %f1395;
	mov.f32 	%f1411, %f1395;
	mov.f32 	%f1412, %f1395;
	mov.f32 	%f1413, %f1395;
	mov.f32 	%f1414, %f1395;
	mov.f32 	%f1415, %f1395;
	mov.f32 	%f1416, %f1395;
	mov.f32 	%f1417, %f1395;
	mov.f32 	%f1418, %f1395;
	mov.f32 	%f1419, %f1395;
	mov.f32 	%f1420, %f1395;
	mov.f32 	%f1421, %f1395;
	mov.f32 	%f1422, %f1395;
	mov.f32 	%f1423, %f1395;
	mov.f32 	%f1424, %f1395;
	mov.f32 	%f1425, %f1395;
	mov.f32 	%f1426, %f1395;
	mov.f32 	%f1427, %f1395;
	mov.f32 	%f1428, %f1395;
	mov.f32 	%f1429, %f1395;
	mov.f32 	%f1430, %f1395;
	mov.f32 	%f1431, %f1395;
	mov.f32 	%f1432, %f1395;
	mov.f32 	%f1433, %f1395;
	mov.f32 	%f1434, %f1395;
	mov.f32 	%f1435, %f1395;
	mov.f32 	%f1436, %f1395;
	mov.f32 	%f1437, %f1395;
	mov.f32 	%f1438, %f1395;
	mov.f32 	%f1439, %f1395;
	mov.f32 	%f1440, %f1395;
	mov.f32 	%f1441, %f1395;
	mov.f32 	%f1442, %f1395;
	mov.f32 	%f1443, %f1395;
	mov.f32 	%f1444, %f1395;
	mov.f32 	%f1445, %f1395;
	mov.f32 	%f1446, %f1395;
	mov.f32 	%f1447, %f1395;
	mov.f32 	%f1448, %f1395;
	mov.f32 	%f1449, %f1395;
	mov.f32 	%f1450, %f1395;
	mov.f32 	%f1451, %f1395;
	mov.f32 	%f1452, %f1395;
	mov.f32 	%f1453, %f1395;
	mov.f32 	%f1454, %f1395;
	mov.f32 	%f1455, %f1395;
	mov.f32 	%f1456, %f1395;
	mov.f32 	%f1457, %f1395;
	mov.f32 	%f1458, %f1395;
	mov.f32 	%f1459, %f1395;
	mov.f32 	%f1460, %f1395;
	mov.f32 	%f1461, %f1395;
	mov.f32 	%f1462, %f1395;
	mov.f32 	%f1463, %f1395;
	mov.f32 	%f1464, %f1395;
	mov.f32 	%f1465, %f1395;
	mov.f32 	%f1466, %f1395;
	mov.f32 	%f1467, %f1395;
	mov.f32 	%f1468, %f1395;
	mov.f32 	%f1469, %f1395;
	mov.f32 	%f1470, %f1395;
	mov.f32 	%f1471, %f1395;
	mov.f32 	%f1472, %f1395;
	mov.f32 	%f1473, %f1395;
	mov.f32 	%f1474, %f1395;
	mov.f32 	%f1475, %f1395;
	mov.f32 	%f1476, %f1395;
	mov.f32 	%f1477, %f1395;
	mov.f32 	%f1478, %f1395;
	mov.f32 	%f1479, %f1395;
	mov.f32 	%f1480, %f1395;
	mov.f32 	%f1481, %f1395;
	mov.f32 	%f1482, %f1395;
	mov.f32 	%f1483, %f1395;
	mov.f32 	%f1484, %f1395;
	mov.f32 	%f1485, %f1395;
	mov.f32 	%f1486, %f1395;
	mov.f32 	%f1487, %f1395;
	mov.f32 	%f1488, %f1395;
	mov.f32 	%f1489, %f1395;
	mov.f32 	%f1490, %f1395;
	mov.f32 	%f1491, %f1395;
	mov.f32 	%f1492, %f1395;
	mov.f32 	%f1493, %f1395;
	mov.f32 	%f1494, %f1395;
	mov.f32 	%f1495, %f1395;
	mov.f32 	%f1496, %f1395;
	mov.f32 	%f1497, %f1395;
	mov.f32 	%f1498, %f1395;
	mov.f32 	%f1499, %f1395;
	mov.f32 	%f1500, %f1395;
	mov.f32 	%f1501, %f1395;
	mov.f32 	%f1502, %f1395;
	mov.f32 	%f1503, %f1395;
	mov.f32 	%f1504, %f1395;
	mov.f32 	%f1505, %f1395;
	mov.f32 	%f1506, %f1395;
	mov.f32 	%f1507, %f1395;
	mov.f32 	%f1508, %f1395;
	mov.f32 	%f1509, %f1395;
	mov.f32 	%f1510, %f1395;
	mov.f32 	%f1511, %f1395;
	mov.f32 	%f1512, %f1395;
	mov.f32 	%f1513, %f1395;
	mov.f32 	%f1514, %f1395;
	mov.f32 	%f1515, %f1395;
	mov.f32 	%f1516, %f1395;
	mov.f32 	%f1517, %f1395;
	mov.f32 	%f1518, %f1395;
	mov.f32 	%f1519, %f1395;
	mov.f32 	%f1520, %f1395;
	mov.f32 	%f1521, %f1395;
	mov.f32 	%f1522, %f1395;
	mov.f32 	%f1523, %f1395;
	mov.f32 	%f1524, %f1395;
	mov.f32 	%f1525, %f1395;
	mov.f32 	%f1526, %f1395;
	mov.f32 	%f1527, %f1395;
	mov.f32 	%f1528, %f1395;
	mov.f32 	%f1529, %f1395;
	mov.f32 	%f1530, %f1395;
	mov.f32 	%f1531, %f1395;
	mov.f32 	%f1532, %f1395;
	mov.f32 	%f1533, %f1395;
	mov.f32 	%f1534, %f1395;
	mov.f32 	%f1535, %f1395;
	mov.f32 	%f1536, %f1395;
	mov.f32 	%f1537, %f1395;
	mov.f32 	%f1538, %f1395;
	mov.f32 	%f1539, %f1395;
	mov.f32 	%f1540, %f1395;
	mov.f32 	%f1541, %f1395;
	mov.f32 	%f1542, %f1395;
	mov.f32 	%f1543, %f1395;
	mov.f32 	%f1544, %f1395;
	mov.f32 	%f1545, %f1395;
	mov.f32 	%f1546, %f1395;
	mov.f32 	%f1547, %f1395;
	mov.f32 	%f1548, %f1395;
	mov.f32 	%f1549, %f1395;
	mov.f32 	%f1550, %f1395;
	mov.f32 	%f1551, %f1395;
	mov.f32 	%f1552, %f1395;
	mov.f32 	%f1553, %f1395;
	mov.f32 	%f1554, %f1395;
	mov.f32 	%f1555, %f1395;
	mov.f32 	%f1556, %f1395;
	mov.f32 	%f1557, %f1395;
	mov.f32 	%f1558, %f1395;
	mov.f32 	%f1559, %f1395;
	mov.f32 	%f1560, %f1395;
	mov.f32 	%f1561, %f1395;
	mov.f32 	%f1562, %f1395;
	mov.f32 	%f1563, %f1395;
	mov.f32 	%f1564, %f1395;
	mov.f32 	%f1565, %f1395;
	mov.f32 	%f1566, %f1395;
	mov.f32 	%f1567, %f1395;
	mov.f32 	%f1568, %f1395;
	mov.f32 	%f1569, %f1395;
	mov.f32 	%f1570, %f1395;
	mov.f32 	%f1571, %f1395;
	mov.f32 	%f1572, %f1395;
	mov.f32 	%f1573, %f1395;
	mov.f32 	%f1574, %f1395;
	mov.f32 	%f1575, %f1395;
	mov.f32 	%f1576, %f1395;
	mov.f32 	%f1577, %f1395;
	mov.f32 	%f1578, %f1395;
	mov.f32 	%f1579, %f1395;
	mov.f32 	%f1580, %f1395;
	mov.f32 	%f1581, %f1395;
	mov.f32 	%f1582, %f1395;
	mov.f32 	%f1583, %f1395;
	mov.f32 	%f1584, %f1395;
	mov.f32 	%f1585, %f1395;
	mov.f32 	%f1586, %f1395;
	mov.f32 	%f1587, %f1395;
	mov.f32 	%f1588, %f1395;
	mov.f32 	%f1589, %f1395;
	mov.f32 	%f1590, %f1395;
	mov.f32 	%f1591, %f1395;
	mov.f32 	%f1592, %f1395;
	mov.f32 	%f1593, %f1395;
	mov.f32 	%f1594, %f1395;
	mov.f32 	%f1595, %f1395;
	mov.f32 	%f1596, %f1395;
	mov.f32 	%f1597, %f1395;
	mov.f32 	%f1598, %f1395;
	mov.f32 	%f1599, %f1395;
	mov.f32 	%f1600, %f1395;
	mov.f32 	%f1601, %f1395;
	mov.f32 	%f1602, %f1395;
	mov.f32 	%f1603, %f1395;
	mov.f32 	%f1604, %f1395;
	mov.f32 	%f1605, %f1395;
	mov.f32 	%f1606, %f1395;
	mov.f32 	%f1607, %f1395;
	mov.f32 	%f1608, %f1395;
	mov.f32 	%f1609, %f1395;
	mov.f32 	%f1610, %f1395;
	mov.f32 	%f1611, %f1395;
	mov.f32 	%f1612, %f1395;
	mov.f32 	%f1613, %f1395;
	mov.f32 	%f1614, %f1395;
	mov.f32 	%f1615, %f1395;
	mov.f32 	%f1616, %f1395;
	mov.f32 	%f1617, %f1395;
	mov.f32 	%f1618, %f1395;
	mov.f32 	%f1619, %f1395;
	mov.f32 	%f1620, %f1395;
	mov.f32 	%f1621, %f1395;
	mov.f32 	%f1622, %f1395;
	mov.f32 	%f1623, %f1395;
	mov.f32 	%f1624, %f1395;
	mov.f32 	%f1625, %f1395;
	mov.f32 	%f1626, %f1395;
	mov.f32 	%f1627, %f1395;
	mov.f32 	%f1628, %f1395;
	mov.f32 	%f1629, %f1395;
	mov.f32 	%f1630, %f1395;
	mov.f32 	%f1631, %f1395;
	mov.f32 	%f1632, %f1395;
	mov.f32 	%f1633, %f1395;
	mov.f32 	%f1634, %f1395;
	mov.f32 	%f1635, %f1395;
	mov.f32 	%f1636, %f1395;
	mov.f32 	%f1637, %f1395;
	mov.f32 	%f1638, %f1395;
	mov.f32 	%f1639, %f1395;
	mov.f32 	%f1640, %f1395;
	mov.f32 	%f1641, %f1395;
	mov.f32 	%f1642, %f1395;
	mov.f32 	%f1643, %f1395;
	mov.f32 	%f1644, %f1395;
	mov.f32 	%f1645, %f1395;
	mov.f32 	%f1646, %f1395;
	mov.f32 	%f1647, %f1395;
	mov.f32 	%f1648, %f1395;
	mov.f32 	%f1649, %f1395;
	mov.f32 	%f1650, %f1395;
	@%p6 bra 	$L__BB0_28;
	max.u32 	%r144, %r3, 8;
	add.s32 	%r54, %r144, -1;
	mov.b32 	%r384, 0;
	mov.f32 	%f1395, 0f00000000;
	mov.u32 	%r385, %r384;
$L__BB0_10:
	ld.param.u32 	%r365, [_Z4gemmILi128ELi128ELi8ELi16ELi16EEvPfS0_S0_iii_param_5];
	xor.b32  	%r57, %r385, 1;
	add.s32 	%r58, %r384, 8;
	setp.ge.s32 	%p7, %r58, %r365;
	@%p7 bra 	$L__BB0_25;
	setp.lt.u32 	%p8, %r9, 3;
	mov.b32 	%r393, 0;
	@%p8 bra 	$L__BB0_14;
	ld.param.u32 	%r366, [_Z4gemmILi128ELi128ELi8ELi16ELi16EEvPfS0_S0_iii_param_5];
	mov.u32 	%r147, %ntid.x;
	mov.u32 	%r148, %tid.y;
	mov.u32 	%r149, %tid.x;
	mad.lo.s32 	%r150, %r148, %r147, %r149;
	shr.u32 	%r151, %r150, 1;
	mov.u32 	%r152, %ctaid.y;
	shl.b32 	%r153, %r152, 7;
	add.s32 	%r154, %r151, %r153;
	mov.u32 	%r155, %ntid.y;
	mul.lo.s32 	%r156, %r147, %r155;
	shr.u32 	%r157, %r156, 1;
	and.b32  	%r158, %r156, -2;
	add.s32 	%r159, %r154, %r158;
	mul.lo.s32 	%r389, %r366, %r159;
	mad.lo.s32 	%r160, %r157, 3, %r154;
	mul.lo.s32 	%r388, %r366, %r160;
	add.s32 	%r161, %r154, %r157;
	mul.lo.s32 	%r390, %r366, %r161;
	mul.lo.s32 	%r387, %r366, %r154;
	add.s32 	%r162, %r9, 1;
	and.b32  	%r163, %r162, -4;
	neg.s32 	%r386, %r163;
	shl.b32 	%r164, %r57, 12;
	shl.b32 	%r165, %r151, 5;
	cvt.u16.u32 	%rs5, %r150;
	and.b16  	%rs6, %rs5, 1;
	mul.wide.u16 	%r166, %rs6, 16;
	or.b32  	%r167, %r165, %r166;
	mov.u32 	%r168, _ZZ4gemmILi128ELi128ELi8ELi16ELi16EEvPfS0_S0_iiiE2as;
	add.s32 	%r169, %r168, %r167;
	add.s32 	%r391, %r169, %r164;
	mov.b32 	%r393, 0;
$L__BB0_13:
	ld.param.u32 	%r367, [_Z4gemmILi128ELi128ELi8ELi16ELi16EEvPfS0_S0_iii_param_5];
	ld.param.u64 	%rd91, [_Z4gemmILi128ELi128ELi8ELi16ELi16EEvPfS0_S0_iii_param_0];
	cvt.u64.u32 	%rd18, %r387;
	mov.u32 	%r170, %ntid.x;
	mov.u32 	%r171, %tid.y;
	mov.u32 	%r172, %tid.x;
	mad.lo.s32 	%r173, %r171, %r170, %r172;
	shl.b32 	%r174, %r173, 2;
	and.b32  	%r175, %r174, 4;
	add.s32 	%r176, %r384, %r175;
	cvt.u64.u32 	%rd19, %r176;
	add.s64 	%rd20, %rd19, %rd18;
	cvta.to.global.u64 	%rd21, %rd91;
	shl.b64 	%rd22, %rd20, 2;
	add.s64 	%rd23, %rd21, %rd22;
	ld.global.v4.f32 	{%f1051, %f1052, %f1053, %f1054}, [%rd23+32];
	st.shared.v4.f32 	[%r391], {%f1051, %f1052, %f1053, %f1054};
	mov.u32 	%r177, %ntid.y;
	mul.lo.s32 	%r178, %r170, %r177;
	shr.u32 	%r179, %r178, 1;
	shl.b32 	%r180, %r179, 5;
	add.s32 	%r181, %r391, %r180;
	cvt.u64.u32 	%rd24, %r390;
	add.s64 	%rd25, %rd19, %rd24;
	shl.b64 	%rd26, %rd25, 2;
	add.s64 	%rd27, %rd21, %rd26;
	ld.global.v4.f32 	{%f1055, %f1056, %f1057, %f1058}, [%rd27+32];
	st.shared.v4.f32 	[%r181], {%f1055, %f1056, %f1057, %f1058};
	shl.b32 	%r182, %r179, 6;
	add.s32 	%r183, %r391, %r182;
	cvt.u64.u32 	%rd28, %r389;
	add.s64 	%rd29, %rd19, %rd28;
	shl.b64 	%rd30, %rd29, 2;
	add.s64 	%rd31, %rd21, %rd30;
	ld.global.v4.f32 	{%f1059, %f1060, %f1061, %f1062}, [%rd31+32];
	st.shared.v4.f32 	[%r183], {%f1059, %f1060, %f1061, %f1062};
	mad.lo.s32 	%r184, %r179, 96, %r391;
	cvt.u64.u32 	%rd32, %r388;
	add.s64 	%rd33, %rd19, %rd32;
	shl.b64 	%rd34, %rd33, 2;
	add.s64 	%rd35, %rd21, %rd34;
	ld.global.v4.f32 	{%f1063, %f1064, %f1065, %f1066}, [%rd35+32];
	st.shared.v4.f32 	[%r184], {%f1063, %f1064, %f1065, %f1066};
	shl.b32 	%r185, %r179, 2;
	add.s32 	%r393, %r393, %r185;
	shl.b32 	%r186, %r179, 7;
	add.s32 	%r391, %r391, %r186;
	mul.lo.s32 	%r187, %r367, %r179;
	shl.b32 	%r188, %r187, 2;
	add.s32 	%r390, %r390, %r188;
	add.s32 	%r389, %r389, %r188;
	add.s32 	%r388, %r388, %r188;
	add.s32 	%r387, %r387, %r188;
	add.s32 	%r386, %r386, 4;
	setp.ne.s32 	%p9, %r386, 0;
	@%p9 bra 	$L__BB0_13;
$L__BB0_14:
	add.s32 	%r189, %r9, 1;
	and.b32  	%r190, %r189, 3;
	setp.eq.s32 	%p10, %r190, 0;
	@%p10 bra 	$L__BB0_18;
	ld.param.u32 	%r368, [_Z4gemmILi128ELi128ELi8ELi16ELi16EEvPfS0_S0_iii_param_5];
	ld.param.u64 	%rd92, [_Z4gemmILi128ELi128ELi8ELi16ELi16EEvPfS0_S0_iii_param_0];
	add.s32 	%r191, %r9, 1;
	and.b32  	%r192, %r191, 3;
	setp.eq.s32 	%p11, %r192, 1;
	mov.u32 	%r193, %ntid.x;
	mov.u32 	%r194, %tid.y;
	mov.u32 	%r195, %tid.x;
	mad.lo.s32 	%r196, %r194, %r193, %r195;
	shr.u32 	%r197, %r196, 1;
	add.s32 	%r198, %r393, %r197;
	mov.u32 	%r199, %ctaid.y;
	shl.b32 	%r200, %r199, 7;
	add.s32 	%r80, %r200, %r198;
	shl.b32 	%r201, %r196, 2;
	and.b32  	%r202, %r201, 4;
	shl.b32 	%r203, %r196, 4;
	and.b32  	%r204, %r203, 16;
	mov.u32 	%r205, _ZZ4gemmILi128ELi128ELi8ELi16ELi16EEvPfS0_S0_iiiE2as;
	add.s32 	%r206, %r205, %r204;
	shl.b32 	%r207, %r57, 12;
	add.s32 	%r208, %r206, %r207;
	shl.b32 	%r209, %r198, 5;
	add.s32 	%r81, %r208, %r209;
	mul.lo.s32 	%r210, %r80, %r368;
	cvt.u64.u32 	%rd36, %r210;
	add.s32 	%r211, %r384, %r202;
	cvt.u64.u32 	%rd37, %r211;
	add.s64 	%rd38, %rd37, %rd36;
	cvta.to.global.u64 	%rd39, %rd92;
	shl.b64 	%rd40, %rd38, 2;
	add.s64 	%rd41, %rd39, %rd40;
	ld.global.v4.f32 	{%f1067, %f1068, %f1069, %f1070}, [%rd41+32];
	st.shared.v4.f32 	[%r81], {%f1067, %f1068, %f1069, %f1070};
	@%p11 bra 	$L__BB0_18;
	ld.param.u32 	%r369, [_Z4gemmILi128ELi128ELi8ELi16ELi16EEvPfS0_S0_iii_param_5];
	ld.param.u64 	%rd93, [_Z4gemmILi128ELi128ELi8ELi16ELi16EEvPfS0_S0_iii_param_0];
	add.s32 	%r212, %r9, 1;
	and.b32  	%r213, %r212, 3;
	setp.eq.s32 	%p12, %r213, 2;
	mov.u32 	%r214, %ntid.x;
	mov.u32 	%r215, %ntid.y;
	mul.lo.s32 	%r216, %r214, %r215;
	shr.u32 	%r217, %r216, 1;
	add.s32 	%r82, %r80, %r217;
	shl.b32 	%r218, %r217, 5;
	add.s32 	%r83, %r81, %r218;
	mul.lo.s32 	%r219, %r82, %r369;
	cvt.u64.u32 	%rd42, %r219;
	mov.u32 	%r220, %tid.y;
	mov.u32 	%r221, %tid.x;
	mad.lo.s32 	%r222, %r220, %r214, %r221;
	shl.b32 	%r223, %r222, 2;
	and.b32  	%r224, %r223, 4;
	add.s32 	%r225, %r384, %r224;
	cvt.u64.u32 	%rd43, %r225;
	add.s64 	%rd44, %rd43, %rd42;
	cvta.to.global.u64 	%rd45, %rd93;
	shl.b64 	%rd46, %rd44, 2;
	add.s64 	%rd47, %rd45, %rd46;
	ld.global.v4.f32 	{%f1071, %f1072, %f1073, %f1074}, [%rd47+32];
	st.shared.v4.f32 	[%r83], {%f1071, %f1072, %f1073, %f1074};
	@%p12 bra 	$L__BB0_18;
	ld.param.u32 	%r370, [_Z4gemmILi128ELi128ELi8ELi16ELi16EEvPfS0_S0_iii_param_5];
	ld.param.u64 	%rd94, [_Z4gemmILi128ELi128ELi8ELi16ELi16EEvPfS0_S0_iii_param_0];
	mov.u32 	%r226, %ntid.x;
	mov.u32 	%r227, %ntid.y;
	mul.lo.s32 	%r228, %r226, %r227;
	shr.u32 	%r229, %r228, 1;
	add.s32 	%r230, %r82, %r229;
	shl.b32 	%r231, %r229, 5;
	add.s32 	%r232, %r83, %r231;
	mul.lo.s32 	%r233, %r230, %r370;
	cvt.u64.u32 	%rd48, %r233;
	mov.u32 	%r234, %tid.y;
	mov.u32 	%r235, %tid.x;
	mad.lo.s32 	%r236, %r234, %r226, %r235;
	shl.b32 	%r237, %r236, 2;
	and.b32  	%r238, %r237, 4;
	add.s32 	%r239, %r384, %r238;
	cvt.u64.u32 	%rd49, %r239;
	add.s64 	%rd50, %rd49, %rd48;
	cvta.to.global.u64 	%rd51, %rd94;
	shl.b64 	%rd52, %rd50, 2;
	add.s64 	%rd53, %rd51, %rd52;
	ld.global.v4.f32 	{%f1075, %f1076, %f1077, %f1078}, [%rd53+32];
	st.shared.v4.f32 	[%r232], {%f1075, %f1076, %f1077, %f1078};
$L__BB0_18:
	mov.u32 	%r241, %ntid.x;
	mov.u32 	%r242, %ntid.y;
	mul.lo.s32 	%r243, %r241, %r242;
	shr.u32 	%r244, %r243, 5;
	div.u32 	%r245, %r54, %r244;
	add.s32 	%r84, %r245, 1;
	and.b32  	%r85, %r84, 3;
	setp.lt.u32 	%p13, %r245, 3;
	mov.b32 	%r396, 0;
	@%p13 bra 	$L__BB0_21;
	and.b32  	%r86, %r84, -4;
	mov.b32 	%r396, 0;
	mov.u32 	%r395, %r396;
$L__BB0_20:
	ld.param.u32 	%r357, [_Z4gemmILi128ELi128ELi8ELi16ELi16EEvPfS0_S0_iii_param_4];
	ld.param.u64 	%rd95, [_Z4gemmILi128ELi128ELi8ELi16ELi16EEvPfS0_S0_iii_param_1];
	mov.u32 	%r247, %ntid.x;
	mov.u32 	%r248, %tid.y;
	mov.u32 	%r249, %tid.x;
	mad.lo.s32 	%r250, %r248, %r247, %r249;
	shr.u32 	%r251, %r250, 5;
	add.s32 	%r252, %r396, %r251;
	add.s32 	%r253, %r252, %r58;
	shl.b32 	%r254, %r250, 2;
	and.b32  	%r255, %r254, 124;
	shl.b32 	%r256, %r250, 4;
	and.b32  	%r257, %r256, 496;
	mov.u32 	%r258, _ZZ4gemmILi128ELi128ELi8ELi16ELi16EEvPfS0_S0_iiiE2bs;
	add.s32 	%r259, %r258, %r257;
	shl.b32 	%r260, %r57, 12;
	add.s32 	%r261, %r259, %r260;
	shl.b32 	%r262, %r252, 9;
	add.s32 	%r263, %r261, %r262;
	mov.u32 	%r264, %ctaid.x;
	shl.b32 	%r265, %r264, 7;
	or.b32  	%r266, %r255, %r265;
	mad.lo.s32 	%r267, %r253, %r357, %r266;
	cvta.to.global.u64 	%rd54, %rd95;
	mul.wide.s32 	%rd55, %r267, 4;
	add.s64 	%rd56, %rd54, %rd55;
	ld.global.v4.f32 	{%f1079, %f1080, %f1081, %f1082}, [%rd56];
	st.shared.v4.f32 	[%r263], {%f1079, %f1080, %f1081, %f1082};
	mov.u32 	%r268, %ntid.y;
	mul.lo.s32 	%r269, %r247, %r268;
	shr.u32 	%r270, %r269, 5;
	add.s32 	%r271, %r253, %r270;
	shl.b32 	%r272, %r270, 9;
	add.s32 	%r273, %r263, %r272;
	mad.lo.s32 	%r274, %r271, %r357, %r266;
	mul.wide.s32 	%rd57, %r274, 4;
	add.s64 	%rd58, %rd54, %rd57;
	ld.global.v4.f32 	{%f1083, %f1084, %f1085, %f1086}, [%rd58];
	st.shared.v4.f32 	[%r273], {%f1083, %f1084, %f1085, %f1086};
	add.s32 	%r275, %r271, %r270;
	add.s32 	%r276, %r273, %r272;
	mad.lo.s32 	%r277, %r275, %r357, %r266;
	mul.wide.s32 	%rd59, %r277, 4;
	add.s64 	%rd60, %rd54, %rd59;
	ld.global.v4.f32 	{%f1087, %f1088, %f1089, %f1090}, [%rd60];
	st.shared.v4.f32 	[%r276], {%f1087, %f1088, %f1089, %f1090};
	add.s32 	%r278, %r275, %r270;
	add.s32 	%r279, %r276, %r272;
	mad.lo.s32 	%r280, %r278, %r357, %r266;
	mul.wide.s32 	%rd61, %r280, 4;
	add.s64 	%rd62, %rd54, %rd61;
	ld.global.v4.f32 	{%f1091, %f1092, %f1093, %f1094}, [%rd62];
	st.shared.v4.f32 	[%r279], {%f1091, %f1092, %f1093, %f1094};
	shl.b32 	%r281, %r270, 2;
	add.s32 	%r396, %r281, %r396;
	add.s32 	%r395, %r395, 4;
	setp.ne.s32 	%p14, %r395, %r86;
	@%p14 bra 	$L__BB0_20;
$L__BB0_21:
	setp.eq.s32 	%p15, %r85, 0;
	@%p15 bra 	$L__BB0_25;
	ld.param.u32 	%r358, [_Z4gemmILi128ELi128ELi8ELi16ELi16EEvPfS0_S0_iii_param_4];
	ld.param.u64 	%rd96, [_Z4gemmILi128ELi128ELi8ELi16ELi16EEvPfS0_S0_iii_param_1];
	mov.u32 	%r282, %ntid.x;
	mov.u32 	%r283, %tid.y;
	mov.u32 	%r284, %tid.x;
	mad.lo.s32 	%r285, %r283, %r282, %r284;
	shr.u32 	%r286, %r285, 5;
	add.s32 	%r287, %r396, %r286;
	add.s32 	%r92, %r287, %r58;
	shl.b32 	%r288, %r285, 2;
	and.b32  	%r289, %r288, 124;
	shl.b32 	%r290, %r285, 4;
	and.b32  	%r291, %r290, 496;
	mov.u32 	%r292, _ZZ4gemmILi128ELi128ELi8ELi16ELi16EEvPfS0_S0_iiiE2bs;
	add.s32 	%r293, %r292, %r291;
	shl.b32 	%r294, %r57, 12;
	add.s32 	%r295, %r293, %r294;
	shl.b32 	%r296, %r287, 9;
	add.s32 	%r93, %r295, %r296;
	mov.u32 	%r297, %ctaid.x;
	shl.b32 	%r298, %r297, 7;
	or.b32  	%r299, %r289, %r298;
	mad.lo.s32 	%r300, %r92, %r358, %r299;
	cvta.to.global.u64 	%rd63, %rd96;
	mul.wide.s32 	%rd64, %r300, 4;
	add.s64 	%rd65, %rd63, %rd64;
	ld.global.v4.f32 	{%f1095, %f1096, %f1097, %f1098}, [%rd65];
	st.shared.v4.f32 	[%r93], {%f1095, %f1096, %f1097, %f1098};
	setp.eq.s32 	%p16, %r85, 1;
	@%p16 bra 	$L__BB0_25;
	ld.param.u32 	%r359, [_Z4gemmILi128ELi128ELi8ELi16ELi16EEvPfS0_S0_iii_param_4];
	ld.param.u64 	%rd97, [_Z4gemmILi128ELi128ELi8ELi16ELi16EEvPfS0_S0_iii_param_1];
	mov.u32 	%r301, %ntid.x;
	mov.u32 	%r302, %ntid.y;
	mul.lo.s32 	%r303, %r301, %r302;
	shr.u32 	%r304, %r303, 5;
	add.s32 	%r94, %r92, %r304;
	shl.b32 	%r305, %r304, 9;
	add.s32 	%r95, %r93, %r305;
	mov.u32 	%r306, %tid.y;
	mov.u32 	%r307, %tid.x;
	mad.lo.s32 	%r308, %r306, %r301, %r307;
	shl.b32 	%r309, %r308, 2;
	and.b32  	%r310, %r309, 124;
	mov.u32 	%r311, %ctaid.x;
	shl.b32 	%r312, %r311, 7;
	or.b32  	%r313, %r310, %r312;
	mad.lo.s32 	%r314, %r94, %r359, %r313;
	cvta.to.global.u64 	%rd66, %rd97;
	mul.wide.s32 	%rd67, %r314, 4;
	add.s64 	%rd68, %rd66, %rd67;
	ld.global.v4.f32 	{%f1099, %f1100, %f1101, %f1102}, [%rd68];
	st.shared.v4.f32 	[%r95], {%f1099, %f1100, %f1101, %f1102};
	setp.eq.s32 	%p17, %r85, 2;
	@%p17 bra 	$L__BB0_25;
	ld.param.u32 	%r360, [_Z4gemmILi128ELi128ELi8ELi16ELi16EEvPfS0_S0_iii_param_4];
	ld.param.u64 	%rd98, [_Z4gemmILi128ELi128ELi8ELi16ELi16EEvPfS0_S0_iii_param_1];
	mov.u32 	%r315, %ntid.x;
	mov.u32 	%r316, %ntid.y;
	mul.lo.s32 	%r317, %r315, %r316;
	shr.u32 	%r318, %r317, 5;
	add.s32 	%r319, %r94, %r318;
	shl.b32 	%r320, %r318, 9;
	add.s32 	%r321, %r95, %r320;
	mov.u32 	%r322, %tid.y;
	mov.u32 	%r323, %tid.x;
	mad.lo.s32 	%r324, %r322, %r315, %r323;
	shl.b32 	%r325, %r324, 2;
	and.b32  	%r326, %r325, 124;
	mov.u32 	%r327, %ctaid.x;
	shl.b32 	%r328, %r327, 7;
	or.b32  	%r329, %r326, %r328;
	mad.lo.s32 	%r330, %r319, %r360, %r329;
	cvta.to.global.u64 	%rd69, %rd98;
	mul.wide.s32 	%rd70, %r330, 4;
	add.s64 	%rd71, %rd69, %rd70;
	ld.global.v4.f32 	{%f1103, %f1104, %f1105, %f1106}, [%rd71];
	st.shared.v4.f32 	[%r321], {%f1103, %f1104, %f1105, %f1106};
$L__BB0_25:
	shl.b32 	%r332, %r385, 12;
	mov.u32 	%r333, _ZZ4gemmILi128ELi128ELi8ELi16ELi16EEvPfS0_S0_iiiE2as;
	add.s32 	%r96, %r333, %r332;
	mov.u32 	%r334, _ZZ4gemmILi128ELi128ELi8ELi16ELi16EEvPfS0_S0_iiiE2bs;
	add.s32 	%r97, %r334, %r332;
	mov.b32 	%r397, 0;
$L__BB0_26:
	shl.b32 	%r335, %r397, 2;
	add.s32 	%r336, %r96, %r335;
	mov.u32 	%r337, %tid.y;
	shl.b32 	%r338, %r337, 9;
	add.s32 	%r339, %r336, %r338;
	ld.shared.f32 	%f1107, [%r339];
	ld.shared.f32 	%f1108, [%r339+32];
	ld.shared.f32 	%f1109, [%r339+64];
	ld.shared.f32 	%f1110, [%r339+96];
	ld.shared.f32 	%f1111, [%r339+128];
	ld.shared.f32 	%f1112, [%r339+160];
	ld.shared.f32 	%f1113, [%r339+192];
	ld.shared.f32 	%f1114, [%r339+224];
	ld.shared.f32 	%f1115, [%r339+256];
	ld.shared.f32 	%f1116, [%r339+288];
	ld.shared.f32 	%f1117, [%r339+320];
	ld.shared.f32 	%f1118, [%r339+352];
	ld.shared.f32 	%f1119, [%r339+384];
	ld.shared.f32 	%f1120, [%r339+416];
	ld.shared.f32 	%f1121, [%r339+448];
	ld.shared.f32 	%f1122, [%r339+480];
	shl.b32 	%r340, %r397, 9;
	add.s32 	%r341, %r97, %r340;
	mov.u32 	%r342, %tid.x;
	shl.b32 	%r343, %r342, 6;
	add.s32 	%r344, %r341, %r343;
	ld.shared.v4.f32 	{%f1123, %f1124, %f1125, %f1126}, [%r344];
	ld.shared.v4.f32 	{%f1127, %f1128, %f1129, %f1130}, [%r344+16];
	ld.shared.v4.f32 	{%f1131, %f1132, %f1133, %f1134}, [%r344+32];
	ld.shared.v4.f32 	{%f1135, %f1136, %f1137, %f1138}, [%r344+48];
	fma.rn.f32 	%f1618, %f1107, %f1123, %f1618;
	fma.rn.f32 	%f1617, %f1107, %f1124, %f1617;
	fma.rn.f32 	%f1616, %f1107, %f1125, %f1616;
	fma.rn.f32 	%f1615, %f1107, %f1126, %f1615;
	fma.rn.f32 	%f1614, %f1107, %f1127, %f1614;
	fma.rn.f32 	%f1613, %f1107, %f1128, %f1613;
	fma.rn.f32 	%f1612, %f1107, %f1129, %f1612;
	fma.rn.f32 	%f1611, %f1107, %f1130, %f1611;
	fma.rn.f32 	%f1610, %f1107, %f1131, %f1610;
	fma.rn.f32 	%f1609, %f1107, %f1132, %f1609;
	fma.rn.f32 	%f1608, %f1107, %f1133, %f1608;
	fma.rn.f32 	%f1607, %f1107, %f1134, %f1607;
	fma.rn.f32 	%f1606, %f1107, %f1135, %f1606;
	fma.rn.f32 	%f1605, %f1107, %f1136, %f1605;
	fma.rn.f32 	%f1604, %f1107, %f1137, %f1604;
	fma.rn.f32 	%f1603, %f1107, %f1138, %f1603;
	fma.rn.f32 	%f1602, %f1108, %f1123, %f1602;
	fma.rn.f32 	%f1601, %f1108, %f1124, %f1601;
	fma.rn.f32 	%f1600, %f1108, %f1125, %f1600;
	fma.rn.f32 	%f1599, %f1108, %f1126, %f1599;
	fma.rn.f32 	%f1598, %f1108, %f1127, %f1598;
	fma.rn.f32 	%f1597, %f1108, %f1128, %f1597;
	fma.rn.f32 	%f1596, %f1108, %f1129, %f1596;
	fma.rn.f32 	%f1595, %f1108, %f1130, %f1595;
	fma.rn.f32 	%f1594, %f1108, %f1131, %f1594;
	fma.rn.f32 	%f1593, %f1108, %f1132, %f1593;
	fma.rn.f32 	%f1592, %f1108, %f1133, %f1592;
	fma.rn.f32 	%f1591, %f1108, %f1134, %f1591;
	fma.rn.f32 	%f1590, %f1108, %f1135, %f1590;
	fma.rn.f32 	%f1589, %f1108, %f1136, %f1589;
	fma.rn.f32 	%f1588, %f1108, %f1137, %f1588;
	fma.rn.f32 	%f1587, %f1108, %f1138, %f1587;
	fma.rn.f32 	%f1586, %f1109, %f1123, %f1586;
	fma.rn.f32 	%f1585, %f1109, %f1124, %f1585;
	fma.rn.f32 	%f1584, %f1109, %f1125, %f1584;
	fma.rn.f32 	%f1583, %f1109, %f1126, %f1583;
	fma.rn.f32 	%f1582, %f1109, %f1127, %f1582;
	fma.rn.f32 	%f1581, %f1109, %f1128, %f1581;
	fma.rn.f32 	%f1580, %f1109, %f1129, %f1580;
	fma.rn.f32 	%f1579, %f1109, %f1130, %f1579;
	fma.rn.f32 	%f1578, %f1109, %f1131, %f1578;
	fma.rn.f32 	%f1577, %f1109, %f1132, %f1577;
	fma.rn.f32 	%f1576, %f1109, %f1133, %f1576;
	fma.rn.f32 	%f1575, %f1109, %f1134, %f1575;
	fma.rn.f32 	%f1574, %f1109, %f1135, %f1574;
	fma.rn.f32 	%f1573, %f1109, %f1136, %f1573;
	fma.rn.f32 	%f1572, %f1109, %f1137, %f1572;
	fma.rn.f32 	%f1571, %f1109, %f1138, %f1571;
	fma.rn.f32 	%f1570, %f1110, %f1123, %f1570;
	fma.rn.f32 	%f1569, %f1110, %f1124, %f1569;
	fma.rn.f32 	%f1568, %f1110, %f1125, %f1568;
	fma.rn.f32 	%f1567, %f1110, %f1126, %f1567;
	fma.rn.f32 	%f1566, %f1110, %f1127, %f1566;
	fma.rn.f32 	%f1565, %f1110, %f1128, %f1565;
	fma.rn.f32 	%f1564, %f1110, %f1129, %f1564;
	fma.rn.f32 	%f1563, %f1110, %f1130, %f1563;
	fma.rn.f32 	%f1562, %f1110, %f1131, %f1562;
	fma.rn.f32 	%f1561, %f1110, %f1132, %f1561;
	fma.rn.f32 	%f1560, %f1110, %f1133, %f1560;
	fma.rn.f32 	%f1559, %f1110, %f1134, %f1559;
	fma.rn.f32 	%f1558, %f1110, %f1135, %f1558;
	fma.rn.f32 	%f1557, %f1110, %f1136, %f1557;
	fma.rn.f32 	%f1556, %f1110, %f1137, %f1556;
	fma.rn.f32 	%f1555, %f1110, %f1138, %f1555;
	fma.rn.f32 	%f1554, %f1111, %f1123, %f1554;
	fma.rn.f32 	%f1553, %f1111, %f1124, %f1553;
	fma.rn.f32 	%f1552, %f1111, %f1125, %f1552;
	fma.rn.f32 	%f1551, %f1111, %f1126, %f1551;
	fma.rn.f32 	%f1550, %f1111, %f1127, %f1550;
	fma.rn.f32 	%f1549, %f1111, %f1128, %f1549;
	fma.rn.f32 	%f1548, %f1111, %f1129, %f1548;
	fma.rn.f32 	%f1547, %f1111, %f1130, %f1547;
	fma.rn.f32 	%f1546, %f1111, %f1131, %f1546;
	fma.rn.f32 	%f1545, %f1111, %f1132, %f1545;
	fma.rn.f32 	%f1544, %f1111, %f1133, %f1544;
	fma.rn.f32 	%f1543, %f1111, %f1134, %f1543;
	fma.rn.f32 	%f1542, %f1111, %f1135, %f1542;
	fma.rn.f32 	%f1541, %f1111, %f1136, %f1541;
	fma.rn.f32 	%f1540, %f1111, %f1137, %f1540;
	fma.rn.f32 	%f1539, %f1111, %f1138, %f1539;
	fma.rn.f32 	%f1538, %f1112, %f1123, %f1538;
	fma.rn.f32 	%f1537, %f1112, %f1124, %f1537;
	fma.rn.f32 	%f1536, %f1112, %f1125, %f1536;
	fma.rn.f32 	%f1535, %f1112, %f1126, %f1535;
	fma.rn.f32 	%f1534, %f1112, %f1127, %f1534;
	fma.rn.f32 	%f1533, %f1112, %f1128, %f1533;
	fma.rn.f32 	%f1532, %f1112, %f1129, %f1532;
	fma.rn.f32 	%f1531, %f1112, %f1130, %f1531;
	fma.rn.f32 	%f1530, %f1112, %f1131, %f1530;
	fma.rn.f32 	%f1529, %f1112, %f1132, %f1529;
	fma.rn.f32 	%f1528, %f1112, %f1133, %f1528;
	fma.rn.f32 	%f1527, %f1112, %f1134, %f1527;
	fma.rn.f32 	%f1526, %f1112, %f1135, %f1526;
	fma.rn.f32 	%f1525, %f1112, %f1136, %f1525;
	fma.rn.f32 	%f1524, %f1112, %f1137, %f1524;
	fma.rn.f32 	%f1523, %f1112, %f1138, %f1523;
	fma.rn.f32 	%f1522, %f1113, %f1123, %f1522;
	fma.rn.f32 	%f1521, %f1113, %f1124, %f1521;
	fma.rn.f32 	%f1520, %f1113, %f1125, %f1520;
	fma.rn.f32 	%f1519, %f1113, %f1126, %f1519;
	fma.rn.f32 	%f1518, %f1113, %f1127, %f1518;
	fma.rn.f32 	%f1517, %f1113, %f1128, %f1517;
	fma.rn.f32 	%f1516, %f1113, %f1129, %f1516;
	fma.rn.f32 	%f1515, %f1113, %f1130, %f1515;
	fma.rn.f32 	%f1514, %f1113, %f1131, %f1514;
	fma.rn.f32 	%f1513, %f1113, %f1132, %f1513;
	fma.rn.f32 	%f1512, %f1113, %f1133, %f1512;
	fma.rn.f32 	%f1511, %f1113, %f1134, %f1511;
	fma.rn.f32 	%f1510, %f1113, %f1135, %f1510;
	fma.rn.f32 	%f1509, %f1113, %f1136, %f1509;
	fma.rn.f32 	%f1508, %f1113, %f1137, %f1508;
	fma.rn.f32 	%f1507, %f1113, %f1138, %f1507;
	fma.rn.f32 	%f1506, %f1114, %f1123, %f1506;
	fma.rn.f32 	%f1505, %f1114, %f1124, %f1505;
	fma.rn.f32 	%f1504, %f1114, %f1125, %f1504;
	fma.rn.f32 	%f1503, %f1114, %f1126, %f1503;
	fma.rn.f32 	%f1502, %f1114, %f1127, %f1502;
	fma.rn.f32 	%f1501, %f1114, %f1128, %f1501;
	fma.rn.f32 	%f1500, %f1114, %f1129, %f1500;
	fma.rn.f32 	%f1499, %f1114, %f1130, %f1499;
	fma.rn.f32 	%f1498, %f1114, %f1131, %f1498;
	fma.rn.f32 	%f1497, %f1114, %f1132, %f1497;
	fma.rn.f32 	%f1496, %f1114, %f1133, %f1496;
	fma.rn.f32 	%f1495, %f1114, %f1134, %f1495;
	fma.rn.f32 	%f1494, %f1114, %f1135, %f1494;
	fma.rn.f32 	%f1493, %f1114, %f1136, %f1493;
	fma.rn.f32 	%f1492, %f1114, %f1137, %f1492;
	fma.rn.f32 	%f1491, %f1114, %f1138, %f1491;
	fma.rn.f32 	%f1490, %f1115, %f1123, %f1490;
	fma.rn.f32 	%f1489, %f1115, %f1124, %f1489;
	fma.rn.f32 	%f1488, %f1115, %f1125, %f1488;
	fma.rn.f32 	%f1487, %f1115, %f1126, %f1487;
	fma.rn.f32 	%f1486, %f1115, %f1127, %f1486;
	fma.rn.f32 	%f1485, %f1115, %f1128, %f1485;
	fma.rn.f32 	%f1484, %f1115, %f1129, %f1484;
	fma.rn.f32 	%f1483, %f1115, %f1130, %f1483;
	fma.rn.f32 	%f1482, %f1115, %f1131, %f1482;
	fma.rn.f32 	%f1481, %f1115, %f1132, %f1481;
	fma.rn.f32 	%f1480, %f1115, %f1133, %f1480;
	fma.rn.f32 	%f1479, %f1115, %f1134, %f1479;
	fma.rn.f32 	%f1478, %f1115, %f1135, %f1478;
	fma.rn.f32 	%f1477, %f1115, %f1136, %f1477;
	fma.rn.f32 	%f1476, %f1115, %f1137, %f1476;
	fma.rn.f32 	%f1475, %f1115, %f1138, %f1475;
	fma.rn.f32 	%f1474, %f1116, %f1123, %f1474;
	fma.rn.f32 	%f1473, %f1116, %f1124, %f1473;
	fma.rn.f32 	%f1472, %f1116, %f1125, %f1472;
	fma.rn.f32 	%f1471, %f1116, %f1126, %f1471;
	fma.rn.f32 	%f1470, %f1116, %f1127, %f1470;
	fma.rn.f32 	%f1469, %f1116, %f1128, %f1469;
	fma.rn.f32 	%f1468, %f1116, %f1129, %f1468;
	fma.rn.f32 	%f1467, %f1116, %f1130, %f1467;
	fma.rn.f32 	%f1466, %f1116, %f1131, %f1466;
	fma.rn.f32 	%f1465, %f1116, %f1132, %f1465;
	fma.rn.f32 	%f1464, %f1116, %f1133, %f1464;
	fma.rn.f32 	%f1463, %f1116, %f1134, %f1463;
	fma.rn.f32 	%f1462, %f1116, %f1135, %f1462;
	fma.rn.f32 	%f1461, %f1116, %f1136, %f1461;
	fma.rn.f32 	%f1460, %f1116, %f1137, %f1460;
	fma.rn.f32 	%f1459, %f1116, %f1138, %f1459;
	fma.rn.f32 	%f1458, %f1117, %f1123, %f1458;
	fma.rn.f32 	%f1457, %f1117, %f1124, %f1457;
	fma.rn.f32 	%f1456, %f1117, %f1125, %f1456;
	fma.rn.f32 	%f1455, %f1117, %f1126, %f1455;
	fma.rn.f32 	%f1454, %f1117, %f1127, %f1454;
	fma.rn.f32 	%f1453, %f1117, %f1128, %f1453;
	fma.rn.f32 	%f1452, %f1117, %f1129, %f1452;
	fma.rn.f32 	%f1451, %f1117, %f1130, %f1451;
	fma.rn.f32 	%f1450, %f1117, %f1131, %f1450;
	fma.rn.f32 	%f1449, %f1117, %f1132, %f1449;
	fma.rn.f32 	%f1448, %f1117, %f1133, %f1448;
	fma.rn.f32 	%f1447, %f1117, %f1134, %f1447;
	fma.rn.f32 	%f1446, %f1117, %f1135, %f1446;
	fma.rn.f32 	%f1445, %f1117, %f1136, %f1445;
	fma.rn.f32 	%f1444, %f1117, %f1137, %f1444;
	fma.rn.f32 	%f1443, %f1117, %f1138, %f1443;
	fma.rn.f32 	%f1442, %f1118, %f1123, %f1442;
	fma.rn.f32 	%f1441, %f1118, %f1124, %f1441;
	fma.rn.f32 	%f1440, %f1118, %f1125, %f1440;
	fma.rn.f32 	%f1439, %f1118, %f1126, %f1439;
	fma.rn.f32 	%f1438, %f1118, %f1127, %f1438;
	fma.rn.f32 	%f1437, %f1118, %f1128, %f1437;
	fma.rn.f32 	%f1436, %f1118, %f1129, %f1436;
	fma.rn.f32 	%f1435, %f1118, %f1130, %f1435;
	fma.rn.f32 	%f1434, %f1118, %f1131, %f1434;
	fma.rn.f32 	%f1433, %f1118, %f1132, %f1433;
	fma.rn.f32 	%f1432, %f1118, %f1133, %f1432;
	fma.rn.f32 	%f1431, %f1118, %f1134, %f1431;
	fma.rn.f32 	%f1430, %f1118, %f1135, %f1430;
	fma.rn.f32 	%f1429, %f1118, %f1136, %f1429;
	fma.rn.f32 	%f1428, %f1118, %f1137, %f1428;
	fma.rn.f32 	%f1427, %f1118, %f1138, %f1427;
	fma.rn.f32 	%f1426, %f1119, %f1123, %f1426;
	fma.rn.f32 	%f1425, %f1119, %f1124, %f1425;
	fma.rn.f32 	%f1424, %f1119, %f1125, %f1424;
	fma.rn.f32 	%f1423, %f1119, %f1126, %f1423;
	fma.rn.f32 	%f1422, %f1119, %f1127, %f1422;
	fma.rn.f32 	%f1421, %f1119, %f1128, %f1421;
	fma.rn.f32 	%f1420, %f1119, %f1129, %f1420;
	fma.rn.f32 	%f1419, %f1119, %f1130, %f1419;
	fma.rn.f32 	%f1418, %f1119, %f1131, %f1418;
	fma.rn.f32 	%f1417, %f1119, %f1132, %f1417;
	fma.rn.f32 	%f1416, %f1119, %f1133, %f1416;
	fma.rn.f32 	%f1415, %f1119, %f1134, %f1415;
	fma.rn.f32 	%f1414, %f1119, %f1135, %f1414;
	fma.rn.f32 	%f1413, %f1119, %f1136, %f1413;
	fma.rn.f32 	%f1412, %f1119, %f1137, %f1412;
	fma.rn.f32 	%f1411, %f1119, %f1138, %f1411;
	fma.rn.f32 	%f1410, %f1120, %f1123, %f1410;
	fma.rn.f32 	%f1409, %f1120, %f1124, %f1409;
	fma.rn.f32 	%f1408, %f1120, %f1125, %f1408;
	fma.rn.f32 	%f1407, %f1120, %f1126, %f1407;
	fma.rn.f32 	%f1406, %f1120, %f1127, %f1406;
	fma.rn.f32 	%f1405, %f1120, %f1128, %f1405;
	fma.rn.f32 	%f1404, %f1120, %f1129, %f1404;
	fma.rn.f32 	%f1403, %f1120, %f1130, %f1403;
	fma.rn.f32 	%f1402, %f1120, %f1131, %f1402;
	fma.rn.f32 	%f1401, %f1120, %f1132, %f1401;
	fma.rn.f32 	%f1400, %f1120, %f1133, %f1400;
	fma.rn.f32 	%f1399, %f1120, %f1134, %f1399;
	fma.rn.f32 	%f1398, %f1120, %f1135, %f1398;
	fma.rn.f32 	%f1397, %f1120, %f1136, %f1397;
	fma.rn.f32 	%f1396, %f1120, %f1137, %f1396;
	fma.rn.f32 	%f1395, %f1120, %f1138, %f1395;
	fma.rn.f32 	%f1619, %f1121, %f1123, %f1619;
	fma.rn.f32 	%f1620, %f1121, %f1124, %f1620;
	fma.rn.f32 	%f1621, %f1121, %f1125, %f1621;
	fma.rn.f32 	%f1622, %f1121, %f1126, %f1622;
	fma.rn.f32 	%f1623, %f1121, %f1127, %f1623;
	fma.rn.f32 	%f1624, %f1121, %f1128, %f1624;
	fma.rn.f32 	%f1625, %f1121, %f1129, %f1625;
	fma.rn.f32 	%f1626, %f1121, %f1130, %f1626;
	fma.rn.f32 	%f1627, %f1121, %f1131, %f1627;
	fma.rn.f32 	%f1628, %f1121, %f1132, %f1628;
	fma.rn.f32 	%f1629, %f1121, %f1133, %f1629;
	fma.rn.f32 	%f1630, %f1121, %f1134, %f1630;
	fma.rn.f32 	%f1631, %f1121, %f1135, %f1631;
	fma.rn.f32 	%f1632, %f1121, %f1136, %f1632;
	fma.rn.f32 	%f1633, %f1121, %f1137, %f1633;
	fma.rn.f32 	%f1634, %f1121, %f1138, %f1634;
	fma.rn.f32 	%f1635, %f1122, %f1123, %f1635;
	fma.rn.f32 	%f1636, %f1122, %f1124, %f1636;
	fma.rn.f32 	%f1637, %f1122, %f1125, %f1637;
	fma.rn.f32 	%f1638, %f1122, %f1126, %f1638;
	fma.rn.f32 	%f1639, %f1122, %f1127, %f1639;
	fma.rn.f32 	%f1640, %f1122, %f1128, %f1640;
	fma.rn.f32 	%f1641, %f1122, %f1129, %f1641;
	fma.rn.f32 	%f1642, %f1122, %f1130, %f1642;
	fma.rn.f32 	%f1643, %f1122, %f1131, %f1643;
	fma.rn.f32 	%f1644, %f1122, %f1132, %f1644;
	fma.rn.f32 	%f1645, %f1122, %f1133, %f1645;
	fma.rn.f32 	%f1646, %f1122, %f1134, %f1646;
	fma.rn.f32 	%f1647, %f1122, %f1135, %f1647;
	fma.rn.f32 	%f1648, %f1122, %f1136, %f1648;
	fma.rn.f32 	%f1649, %f1122, %f1137, %f1649;
	fma.rn.f32 	%f1650, %f1122, %f1138, %f1650;
	add.s32 	%r397, %r397, 1;
	setp.ne.s32 	%p18, %r397, 8;
	@%p18 bra 	$L__BB0_26;
	ld.param.u32 	%r371, [_Z4gemmILi128ELi128ELi8ELi16ELi16EEvPfS0_S0_iii_param_5];
	setp.lt.s32 	%p19, %r58, %r371;
	bar.sync 	0;
	mov.u32 	%r384, %r58;
	mov.u32 	%r385, %r57;
	@%p19 bra 	$L__BB0_10;
$L__BB0_28:
	ld.param.u32 	%r361, [_Z4gemmILi128ELi128ELi8ELi16ELi16EEvPfS0_S0_iii_param_4];
	ld.param.u64 	%rd99, [_Z4gemmILi128ELi128ELi8ELi16ELi16EEvPfS0_S0_iii_param_2];
	cvta.to.global.u64 	%rd72, %rd99;
	mov.u32 	%r345, %tid.y;
	shl.b32 	%r346, %r345, 4;
	mov.u32 	%r347, %ctaid.y;
	shl.b32 	%r348, %r347, 7;
	add.s32 	%r349, %r348, %r346;
	mov.u32 	%r350, %tid.x;
	shl.b32 	%r351, %r350, 4;
	mov.u32 	%r352, %ctaid.x;
	shl.b32 	%r353, %r352, 7;
	add.s32 	%r354, %r353, %r351;
	mad.lo.s32 	%r355, %r349, %r361, %r354;
	mul.wide.s32 	%rd73, %r355, 4;
	add.s64 	%rd74, %rd72, %rd73;
	st.global.f32 	[%rd74], %f1618;
	st.global.f32 	[%rd74+4], %f1617;
	st.global.f32 	[%rd74+8], %f1616;
	st.global.f32 	[%rd74+12], %f1615;
	st.global.f32 	[%rd74+16], %f1614;
	st.global.f32 	[%rd74+20], %f1613;
	st.global.f32 	[%rd74+24], %f1612;
	st.global.f32 	[%rd74+28], %f1611;
	st.global.f32 	[%rd74+32], %f1610;
	st.global.f32 	[%rd74+36], %f1609;
	st.global.f32 	[%rd74+40], %f1608;
	st.global.f32 	[%rd74+44], %f1607;
	st.global.f32 	[%rd74+48], %f1606;
	st.global.f32 	[%rd74+52], %f1605;
	st.global.f32 	[%rd74+56], %f1604;
	st.global.f32 	[%rd74+60], %f1603;
	mul.wide.s32 	%rd75, %r361, 4;
	add.s64 	%rd76, %rd74, %rd75;
	st.global.f32 	[%rd76], %f1602;
	st.global.f32 	[%rd76+4], %f1601;
	st.global.f32 	[%rd76+8], %f1600;
	st.global.f32 	[%rd76+12], %f1599;
	st.global.f32 	[%rd76+16], %f1598;
	st.global.f32 	[%rd76+20], %f1597;
	st.global.f32 	[%rd76+24], %f1596;
	st.global.f32 	[%rd76+28], %f1595;
	st.global.f32 	[%rd76+32], %f1594;
	st.global.f32 	[%rd76+36], %f1593;
	st.global.f32 	[%rd76+40], %f1592;
	st.global.f32 	[%rd76+44], %f1591;
	st.global.f32 	[%rd76+48], %f1590;
	st.global.f32 	[%rd76+52], %f1589;
	st.global.f32 	[%rd76+56], %f1588;
	st.global.f32 	[%rd76+60], %f1587;
	add.s64 	%rd77, %rd76, %rd75;
	st.global.f32 	[%rd77], %f1586;
	st.global.f32 	[%rd77+4], %f1585;
	st.global.f32 	[%rd77+8], %f1584;
	st.global.f32 	[%rd77+12], %f1583;
	st.global.f32 	[%rd77+16], %f1582;
	st.global.f32 	[%rd77+20], %f1581;
	st.global.f32 	[%rd77+24], %f1580;
	st.global.f32 	[%rd77+28], %f1579;
	st.global.f32 	[%rd77+32], %f1578;
	st.global.f32 	[%rd77+36], %f1577;
	st.global.f32 	[%rd77+40], %f1576;
	st.global.f32 	[%rd77+44], %f1575;
	st.global.f32 	[%rd77+48], %f1574;
	st.global.f32 	[%rd77+52], %f1573;
	st.global.f32 	[%rd77+56], %f1572;
	st.global.f32 	[%rd77+60], %f1571;
	add.s64 	%rd78, %rd77, %rd75;
	st.global.f32 	[%rd78], %f1570;
	st.global.f32 	[%rd78+4], %f1569;
	st.global.f32 	[%rd78+8], %f1568;
	st.global.f32 	[%rd78+12], %f1567;
	st.global.f32 	[%rd78+16], %f1566;
	st.global.f32 	[%rd78+20], %f1565;
	st.global.f32 	[%rd78+24], %f1564;
	st.global.f32 	[%rd78+28], %f1563;
	st.global.f32 	[%rd78+32], %f1562;
	st.global.f32 	[%rd78+36], %f1561;
	st.global.f32 	[%rd78+40], %f1560;
	st.global.f32 	[%rd78+44], %f1559;
	st.global.f32 	[%rd78+48], %f1558;
	st.global.f32 	[%rd78+52], %f1557;
	st.global.f32 	[%rd78+56], %f1556;
	st.global.f32 	[%rd78+60], %f1555;
	add.s64 	%rd79, %rd78, %rd75;
	st.global.f32 	[%rd79], %f1554;
	st.global.f32 	[%rd79+4], %f1553;
	st.global.f32 	[%rd79+8], %f1552;
	st.global.f32 	[%rd79+12], %f1551;
	st.global.f32 	[%rd79+16], %f1550;
	st.global.f32 	[%rd79+20], %f1549;
	st.global.f32 	[%rd79+24], %f1548;
	st.global.f32 	[%rd79+28], %f1547;
	st.global.f32 	[%rd79+32], %f1546;
	st.global.f32 	[%rd79+36], %f1545;
	st.global.f32 	[%rd79+40], %f1544;
	st.global.f32 	[%rd79+44], %f1543;
	st.global.f32 	[%rd79+48], %f1542;
	st.global.f32 	[%rd79+52], %f1541;
	st.global.f32 	[%rd79+56], %f1540;
	st.global.f32 	[%rd79+60], %f1539;
	add.s64 	%rd80, %rd79, %rd75;
	st.global.f32 	[%rd80], %f1538;
	st.global.f32 	[%rd80+4], %f1537;
	st.global.f32 	[%rd80+8], %f1536;
	st.global.f32 	[%rd80+12], %f1535;
	st.global.f32 	[%rd80+16], %f1534;
	st.global.f32 	[%rd80+20], %f1533;
	st.global.f32 	[%rd80+24], %f1532;
	st.global.f32 	[%rd80+28], %f1531;
	st.global.f32 	[%rd80+32], %f1530;
	st.global.f32 	[%rd80+36], %f1529;
	st.global.f32 	[%rd80+40], %f1528;
	st.global.f32 	[%rd80+44], %f1527;
	st.global.f32 	[%rd80+48], %f1526;
	st.global.f32 	[%rd80+52], %f1525;
	st.global.f32 	[%rd80+56], %f1524;
	st.global.f32 	[%rd80+60], %f1523;
	add.s64 	%rd81, %rd80, %rd75;
	st.global.f32 	[%rd81], %f1522;
	st.global.f32 	[%rd81+4], %f1521;
	st.global.f32 	[%rd81+8], %f1520;
	st.global.f32 	[%rd81+12], %f1519;
	st.global.f32 	[%rd81+16], %f1518;
	st.global.f32 	[%rd81+20], %f1517;
	st.global.f32 	[%rd81+24], %f1516;
	st.global.f32 	[%rd81+28], %f1515;
	st.global.f32 	[%rd81+32], %f1514;
	st.global.f32 	[%rd81+36], %f1513;
	st.global.f32 	[%rd81+40], %f1512;
	st.global.f32 	[%rd81+44], %f1511;
	st.global.f32 	[%rd81+48], %f1510;
	st.global.f32 	[%rd81+52], %f1509;
	st.global.f32 	[%rd81+56], %f1508;
	st.global.f32 	[%rd81+60], %f1507;
	add.s64 	%rd82, %rd81, %rd75;
	st.global.f32 	[%rd82], %f1506;
	st.global.f32 	[%rd82+4], %f1505;
	st.global.f32 	[%rd82+8], %f1504;
	st.global.f32 	[%rd82+12], %f1503;
	st.global.f32 	[%rd82+16], %f1502;
	st.global.f32 	[%rd82+20], %f1501;
	st.global.f32 	[%rd82+24], %f1500;
	st.global.f32 	[%rd82+28], %f1499;
	st.global.f32 	[%rd82+32], %f1498;
	st.global.f32 	[%rd82+36], %f1497;
	st.global.f32 	[%rd82+40], %f1496;
	st.global.f32 	[%rd82+44], %f1495;
	st.global.f32 	[%rd82+48], %f1494;
	st.global.f32 	[%rd82+52], %f1493;
	st.global.f32 	[%rd82+56], %f1492;
	st.global.f32 	[%rd82+60], %f1491;
	add.s64 	%rd83, %rd82, %rd75;
	st.global.f32 	[%rd83], %f1490;
	st.global.f32 	[%rd83+4], %f1489;
	st.global.f32 	[%rd83+8], %f1488;
	st.global.f32 	[%rd83+12], %f1487;
	st.global.f32 	[%rd83+16], %f1486;
	st.global.f32 	[%rd83+20], %f1485;
	st.global.f32 	[%rd83+24], %f1484;
	st.global.f32 	[%rd83+28], %f1483;
	st.global.f32 	[%rd83+32], %f1482;
	st.global.f32 	[%rd83+36], %f1481;
	st.global.f32 	[%rd83+40], %f1480;
	st.global.f32 	[%rd83+44], %f1479;
	st.global.f32 	[%rd83+48], %f1478;
	st.global.f32 	[%rd83+52], %f1477;
	st.global.f32 	[%rd83+56], %f1476;
	st.global.f32 	[%rd83+60], %f1475;
	add.s64 	%rd84, %rd83, %rd75;
	st.global.f32 	[%rd84], %f1474;
	st.global.f32 	[%rd84+4], %f1473;
	st.global.f32 	[%rd84+8], %f1472;
	st.global.f32 	[%rd84+12], %f1471;
	st.global.f32 	[%rd84+16], %f1470;
	st.global.f32 	[%rd84+20], %f1469;
	st.global.f32 	[%rd84+24], %f1468;
	st.global.f32 	[%rd84+28], %f1467;
	st.global.f32 	[%rd84+32], %f1466;
	st.global.f32 	[%rd84+36], %f1465;
	st.global.f32 	[%rd84+40], %f1464;
	st.global.f32 	[%rd84+44], %f1463;
	st.global.f32 	[%rd84+48], %f1462;
	st.global.f32 	[%rd84+52], %f1461;
	st.global.f32 	[%rd84+56], %f1460;
	st.global.f32 	[%rd84+60], %f1459;
	add.s64 	%rd85, %rd84, %rd75;
	st.global.f32 	[%rd85], %f1458;
	st.global.f32 	[%rd85+4], %f1457;
	st.global.f32 	[%rd85+8], %f1456;
	st.global.f32 	[%rd85+12], %f1455;
	st.global.f32 	[%rd85+16], %f1454;
	st.global.f32 	[%rd85+20], %f1453;
	st.global.f32 	[%rd85+24], %f1452;
	st.global.f32 	[%rd85+28], %f1451;
	st.global.f32 	[%rd85+32], %f1450;
	st.global.f32 	[%rd85+36], %f1449;
	st.global.f32 	[%rd85+40], %f1448;
	st.global.f32 	[%rd85+44], %f1447;
	st.global.f32 	[%rd85+48], %f1446;
	st.global.f32 	[%rd85+52], %f1445;
	st.global.f32 	[%rd85+56], %f1444;
	st.global.f32 	[%rd85+60], %f1443;
	add.s64 	%rd86, %rd85, %rd75;
	st.global.f32 	[%rd86], %f1442;
	st.global.f32 	[%rd86+4], %f1441;
	st.global.f32 	[%rd86+8], %f1440;
	st.global.f32 	[%rd86+12], %f1439;
	st.global.f32 	[%rd86+16], %f1438;
	st.global.f32 	[%rd86+20], %f1437;
	st.global.f32 	[%rd86+24], %f1436;
	st.global.f32 	[%rd86+28], %f1435;
	st.global.f32 	[%rd86+32], %f1434;
	st.global.f32 	[%rd86+36], %f1433;
	st.global.f32 	[%rd86+40], %f1432;
	st.global.f32 	[%rd86+44], %f1431;
	st.global.f32 	[%rd86+48], %f1430;
	st.global.f32 	[%rd86+52], %f1429;
	st.global.f32 	[%rd86+56], %f1428;
	st.global.f32 	[%rd86+60], %f1427;
	add.s64 	%rd87, %rd86, %rd75;
	st.global.f32 	[%rd87], %f1426;
	st.global.f32 	[%rd87+4], %f1425;
	st.global.f32 	[%rd87+8], %f1424;
	st.global.f32 	[%rd87+12], %f1423;
	st.global.f32 	[%rd87+16], %f1422;
	st.global.f32 	[%rd87+20], %f1421;
	st.global.f32 	[%rd87+24], %f1420;
	st.global.f32 	[%rd87+28], %f1419;
	st.global.f32 	[%rd87+32], %f1418;
	st.global.f32 	[%rd87+36], %f1417;
	st.global.f32 	[%rd87+40], %f1416;
	st.global.f32 	[%rd87+44], %f1415;
	st.global.f32 	[%rd87+48], %f1414;
	st.global.f32 	[%rd87+52], %f1413;
	st.global.f32 	[%rd87+56], %f1412;
	st.global.f32 	[%rd87+60], %f1411;
	add.s64 	%rd88, %rd87, %rd75;
	st.global.f32 	[%rd88], %f1410;
	st.global.f32 	[%rd88+4], %f1409;
	st.global.f32 	[%rd88+8], %f1408;
	st.global.f32 	[%rd88+12], %f1407;
	st.global.f32 	[%rd88+16], %f1406;
	st.global.f32 	[%rd88+20], %f1405;
	st.global.f32 	[%rd88+24], %f1404;
	st.global.f32 	[%rd88+28], %f1403;
	st.global.f32 	[%rd88+32], %f1402;
	st.global.f32 	[%rd88+36], %f1401;
	st.global.f32 	[%rd88+40], %f1400;
	st.global.f32 	[%rd88+44], %f1399;
	st.global.f32 	[%rd88+48], %f1398;
	st.global.f32 	[%rd88+52], %f1397;
	st.global.f32 	[%rd88+56], %f1396;
	st.global.f32 	[%rd88+60], %f1395;
	add.s64 	%rd89, %rd88, %rd75;
	st.global.f32 	[%rd89], %f1619;
	st.global.f32 	[%rd89+4], %f1620;
	st.global.f32 	[%rd89+8], %f1621;
	st.global.f32 	[%rd89+12], %f1622;
	st.global.f32 	[%rd89+16], %f1623;
	st.global.f32 	[%rd89+20], %f1624;
	st.global.f32 	[%rd89+24], %f1625;
	st.global.f32 	[%rd89+28], %f1626;
	st.global.f32 	[%rd89+32], %f1627;
	st.global.f32 	[%rd89+36], %f1628;
	st.global.f32 	[%rd89+40], %f1629;
	st.global.f32 	[%rd89+44], %f1630;
	st.global.f32 	[%rd89+48], %f1631;
	st.global.f32 	[%rd89+52], %f1632;
	st.global.f32 	[%rd89+56], %f1633;
	st.global.f32 	[%rd89+60], %f1634;
	add.s64 	%rd90, %rd89, %rd75;
	st.global.f32 	[%rd90], %f1635;
	st.global.f32 	[%rd90+4], %f1636;
	st.global.f32 	[%rd90+8], %f1637;
	st.global.f32 	[%rd90+12], %f1638;
	st.global.f32 	[%rd90+16], %f1639;
	st.global.f32 	[%rd90+20], %f1640;
	st.global.f32 	[%rd90+24], %f1641;
	st.global.f32 	[%rd90+28], %f1642;
	st.global.f32 	[%rd90+32], %f1643;
	st.global.f32 	[%rd90+36], %f1644;
	st.global.f32 	[%rd90+40], %f1645;
	st.global.f32 	[%rd90+44], %f1646;
	st.global.f32 	[%rd90+48], %f1647;
	st.global.f32 	[%rd90+52], %f1648;
	st.global.f32 	[%rd90+56], %f1649;
	st.global.f32 	[%rd90+60], %f1650;
	ret;

}


// ===== COMPILED SASS (sm_100) =====

	.target	sm_100

	.elftype	@"ET_EXEC"


//--------------------- .note.nv.tkinfo           --------------------------
	.section	.note.nv.tkinfo,"",@"SHT_NOTE"
	.sectionflags	@"SHF_NOTE_NV_TKINFO"
	.tkinfo
        /*0018*/ 	.word	0x00000002
        /*0030*/ 	.string	""
        /*0030*/ 	.string	"ptxas"
        /*0030*/ 	.string	"Cuda compilation tools, release 13.0, V13.0.88"
        /*0030*/ 	.string	"Build cuda_13.0.r13.0/compiler.36424714_0"
        /*0030*/ 	.string	"-arch sm_100 -m 64 "



//--------------------- .note.nv.cuinfo           --------------------------
	.section	.note.nv.cuinfo,"",@"SHT_NOTE"
	.sectionflags	@"SHF_NOTE_NV_CUINFO"
        /*0018*/ 	.short	0x0002
        /*001a*/ 	.short	0x0064
        /*001c*/ 	.short	0x0082
	.zero		2


//--------------------- .nv.info                  --------------------------
	.section	.nv.info,"",@"SHT_CUDA_INFO"
	.align	4


	//----- nvinfo : EIATTR_REGCOUNT
	.align		4
        /*0000*/ 	.byte	0x04, 0x2f
        /*0002*/ 	.short	(.L_1 - .L_0)
	.align		4
.L_0:
        /*0004*/ 	.word	index@(_Z4gemmILi128ELi128ELi8ELi16ELi16EEvPfS0_S0_iii)
        /*0008*/ 	.word	0x000000ff


	//----- nvinfo : EIATTR_FRAME_SIZE
	.align		4
.L_1:
        /*000c*/ 	.byte	0x04, 0x11
        /*000e*/ 	.short	(.L_3 - .L_2)
	.align		4
.L_2:
        /*0010*/ 	.word	index@(_Z4gemmILi128ELi128ELi8ELi16ELi16EEvPfS0_S0_iii)
        /*0014*/ 	.word	0x00000078


	//----- nvinfo : EIATTR_MIN_STACK_SIZE
	.align		4
.L_3:
        /*0018*/ 	.byte	0x04, 0x12
        /*001a*/ 	.short	(.L_5 - .L_4)
	.align		4
.L_4:
        /*001c*/ 	.word	index@(_Z4gemmILi128ELi128ELi8ELi16ELi16EEvPfS0_S0_iii)
        /*0020*/ 	.word	0x00000078
.L_5:


//--------------------- .nv.compat                --------------------------
	.section	.nv.compat,"",@"SHT_CUDA_COMPAT_INFO"
	.align	4
        /*0000*/ 	.byte	0x02, 0x09, 0x00, 0x00, 0x02, 0x02, 0x01, 0x00, 0x02, 0x05, 0x05, 0x00, 0x03, 0x07, 0x01, 0x01
        /*0010*/ 	.byte	0x02, 0x03, 0x00, 0x00, 0x02, 0x06, 0x01, 0x00, 0x04, 0x0b, 0x08, 0x00, 0x09, 0x00, 0x00, 0x00
        /*0020*/ 	.byte	0x00, 0x00, 0x00, 0x00


//--------------------- .nv.info._Z4gemmILi128ELi128ELi8ELi16ELi16EEvPfS0_S0_iii --------------------------
	.section	.nv.info._Z4gemmILi128ELi128ELi8ELi16ELi16EEvPfS0_S0_iii,"",@"SHT_CUDA_INFO"
	.sectionflags	@""
	.align	4


	//----- nvinfo : EIATTR_CUDA_API_VERSION
	.align		4
        /*0000*/ 	.byte	0x04, 0x37
        /*0002*/ 	.short	(.L_7 - .L_6)
.L_6:
        /*0004*/ 	.word	0x00000082


	//----- nvinfo : EIATTR_KPARAM_INFO
	.align		4
.L_7:
        /*0008*/ 	.byte	0x04, 0x17
        /*000a*/ 	.short	(.L_9 - .L_8)
.L_8:
        /*000c*/ 	.word	0x00000000
        /*0010*/ 	.short	0x0005
        /*0012*/ 	.short	0x0020
        /*0014*/ 	.byte	0x00, 0xf0, 0x11, 0x00


	//----- nvinfo : EIATTR_KPARAM_INFO
	.align		4
.L_9:
        /*0018*/ 	.byte	0x04, 0x17
        /*001a*/ 	.short	(.L_11 - .L_10)
.L_10:
        /*001c*/ 	.word	0x00000000
        /*0020*/ 	.short	0x0004
        /*0022*/ 	.short	0x001c
        /*0024*/ 	.byte	0x00, 0xf0, 0x11, 0x00


	//----- nvinfo : EIATTR_KPARAM_INFO
	.align		4
.L_11:
        /*0028*/ 	.byte	0x04, 0x17
        /*002a*/ 	.short	(.L_13 - .L_12)
.L_12:
        /*002c*/ 	.word	0x00000000
        /*0030*/ 	.short	0x0003
        /*0032*/ 	.short	0x0018
        /*0034*/ 	.byte	0x00, 0xf0, 0x11, 0x00


	//----- nvinfo : EIATTR_KPARAM_INFO
	.align		4
.L_13:
        /*0038*/ 	.byte	0x04, 0x17
        /*003a*/ 	.short	(.L_15 - .L_14)
.L_14:
        /*003c*/ 	.word	0x00000000
        /*0040*/ 	.short	0x0002
        /*0042*/ 	.short	0x0010
        /*0044*/ 	.byte	0x00, 0xf5, 0x21, 0x00


	//----- nvinfo : EIATTR_KPARAM_INFO
	.align		4
.L_15:
        /*0048*/ 	.byte	0x04, 0x17
        /*004a*/ 	.short	(.L_17 - .L_16)
.L_16:
        /*004c*/ 	.word	0x00000000
        /*0050*/ 	.short	0x0001
        /*0052*/ 	.short	0x0008
        /*0054*/ 	.byte	0x00, 0xf5, 0x21, 0x00


	//----- nvinfo : EIATTR_KPARAM_INFO
	.align		4
.L_17:
        /*0058*/ 	.byte	0x04, 0x17
        /*005a*/ 	.short	(.L_19 - .L_18)
.L_18:
        /*005c*/ 	.word	0x00000000
        /*0060*/ 	.short	0x0000
        /*0062*/ 	.short	0x0000
        /*0064*/ 	.byte	0x00, 0xf5, 0x21, 0x00


	//----- nvinfo : EIATTR_SPARSE_MMA_MASK
	.align		4
.L_19:
        /*0068*/ 	.byte	0x03, 0x50
        /*006a*/ 	.short	0x0000


	//----- nvinfo : EIATTR_MAXREG_COUNT
	.align		4
        /*006c*/ 	.byte	0x03, 0x1b
        /*006e*/ 	.short	0x00ff


	//----- nvinfo : EIATTR_NUM_BARRIERS
	.align		4
        /*0070*/ 	.byte	0x02, 0x4c
        /*0072*/ 	.byte	0x01
	.zero		1


	//----- nvinfo : EIATTR_ANNOTATIONS
	.align		4
        /*0074*/ 	.byte	0x04, 0x55
        /*0076*/ 	.short	(.L_21 - .L_20)


	//   ....[0]....
.L_20:
        /*0078*/ 	.word	0x00000001
        /*007c*/ 	.byte	0xb0, 0x11, 0x00, 0x00, 0x01, 0x00, 0x00, 0x00, 0xf0, 0x11, 0x00, 0x00, 0x01, 0x00, 0x00, 0x00
        /* <DEDUP_REMOVED lines=55> */
        /*03fc*/ 	.byte	0x30, 0x47, 0x00, 0x00, 0x01, 0x00, 0x00, 0x00, 0x50, 0x47, 0x00, 0x00


	//----- nvinfo : EIATTR_MERCURY_ISA_VERSION
	.align		4
.L_21:
        /*0408*/ 	.byte	0x03, 0x5f
        /*040a*/ 	.short	0x0101


	//----- nvinfo : EIATTR_VRC_CTA_INIT_COUNT
	.align		4
        /*040c*/ 	.byte	0x02, 0x4a
	.zero		1
	.zero		1


	//----- nvinfo : EIATTR_EXIT_INSTR_OFFSETS
	.align		4
        /*0410*/ 	.byte	0x04, 0x1c
        /*0412*/ 	.short	(.L_23 - .L_22)


	//   ....[0]....
.L_22:
        /*0414*/ 	.word	0x00005870


	//----- nvinfo : EIATTR_CBANK_PARAM_SIZE
	.align		4
.L_23:
        /*0418*/ 	.byte	0x03, 0x19
        /*041a*/ 	.short	0x0024


	//----- nvinfo : EIATTR_PARAM_CBANK
	.align		4
        /*041c*/ 	.byte	0x04, 0x0a
        /*041e*/ 	.short	(.L_25 - .L_24)
	.align		4
.L_24:
        /*0420*/ 	.word	index@(.nv.constant0._Z4gemmILi128ELi128ELi8ELi16ELi16EEvPfS0_S0_iii)
        /*0424*/ 	.short	0x0380
        /*0426*/ 	.short	0x0024


	//----- nvinfo : EIATTR_SW_WAR
	.align		4
.L_25:
        /*0428*/ 	.byte	0x04, 0x36
        /*042a*/ 	.short	(.L_27 - .L_26)
.L_26:
        /*042c*/ 	.word	0x00000008
.L_27:


//--------------------- .nv.callgraph             --------------------------
	.section	.nv.callgraph,"",@"SHT_CUDA_CALLGRAPH"
	.align	4
	.sectionentsize	8
	.align		4
        /*0000*/ 	.word	0x00000000
	.align		4
        /*0004*/ 	.word	0xffffffff
	.align		4
        /*0008*/ 	.word	0x00000000
	.align		4
        /*000c*/ 	.word	0xfffffffe
	.align		4
        /*0010*/ 	.word	0x00000000
	.align		4
        /*0014*/ 	.word	0xfffffffd
	.align		4
        /*0018*/ 	.word	0x00000000
	.align		4
        /*001c*/ 	.word	0xfffffffc


//--------------------- .text._Z4gemmILi128ELi128ELi8ELi16ELi16EEvPfS0_S0_iii --------------------------
	.section	.text._Z4gemmILi128ELi128ELi8ELi16ELi16EEvPfS0_S0_iii,"ax",@progbits
	.align	128
        .global         _Z4gemmILi128ELi128ELi8ELi16ELi16EEvPfS0_S0_iii
        .type           _Z4gemmILi128ELi128ELi8ELi16ELi16EEvPfS0_S0_iii,@function
        .size           _Z4gemmILi128ELi128ELi8ELi16ELi16EEvPfS0_S0_iii,(.L_x_18 - _Z4gemmILi128ELi128ELi8ELi16ELi16EEvPfS0_S0_iii)
        .other          _Z4gemmILi128ELi128ELi8ELi16ELi16EEvPfS0_S0_iii,@"STO_CUDA_ENTRY STV_DEFAULT"
_Z4gemmILi128ELi128ELi8ELi16ELi16EEvPfS0_S0_iii:
.text._Z4gemmILi128ELi128ELi8ELi16ELi16EEvPfS0_S0_iii:
[----:B------:R-:W0:Y:S01]  /*0000*/  LDC R1, c[0x0][0x37c] ;  /* 0x0000df00ff017b82 */ /* 0x000e220000000800 */
[----:B------:R-:W1:Y:S01]  /*0010*/  LDCU UR11, c[0x0][0x360] ;  /* 0x00006c00ff0b77ac */ /* 0x000e620008000800 */
[----:B------:R-:W2:Y:S01]  /*0020*/  S2R R65, SR_TID.X ;  /* 0x0000000000417919 */ /* 0x000ea20000002100 */
[----:B0-----:R-:W-:Y:S01]  /*0030*/  IADD3 R1, PT, PT, R1, -0x78, RZ ;  /* 0xffffff8801017810 */ /* 0x001fe20007ffe0ff */
[----:B------:R-:W1:Y:S01]  /*0040*/  LDCU UR6, c[0x0][0x364] ;  /* 0x00006c80ff0677ac */ /* 0x000e620008000800 */
[----:B------:R-:W2:Y:S01]  /*0050*/  S2R R64, SR_TID.Y ;  /* 0x0000000000407919 */ /* 0x000ea20000002200 */
[----:B------:R-:W-:Y:S01]  /*0060*/  UMOV UR4, URZ ;  /* 0x000000ff00047c82 */ /* 0x000fe20008000000 */
[----:B------:R-:W0:Y:S01]  /*0070*/  S2R R27, SR_CTAID.Y ;  /* 0x00000000001b7919 */ /* 0x000e220000002600 */
[----:B------:R-:W3:Y:S01]  /*0080*/  LDCU.64 UR12, c[0x0][0x358] ;  /* 0x00006b00ff0c77ac */ /* 0x000ee20008000a00 */
[----:B-1----:R-:W-:-:S04]  /*0090*/  UIMAD UR6, UR11, UR6, URZ ;  /* 0x000000060b0672a4 */ /* 0x002fc8000f8e02ff */
[----:B------:R-:W-:Y:S02]  /*00a0*/  USHF.R.U32.HI UR10, URZ, 0x1, UR6 ;  /* 0x00000001ff0a7899 */ /* 0x000fe40008011606 */
[----:B------:R-:W-:Y:S02]  /*00b0*/  USHF.R.U32.HI UR6, URZ, 0x5, UR6 ;  /* 0x00000005ff067899 */ /* 0x000fe40008011606 */
[----:B------:R-:W-:Y:S02]  /*00c0*/  UIADD3 UR8, UPT, UPT, URZ, -UR10, URZ ;  /* 0x8000000aff087290 */ /* 0x000fe4000fffe0ff */
[----:B------:R-:W-:Y:S02]  /*00d0*/  UISETP.LT.U32.AND UP0, UPT, UR10, 0x80, UPT ;  /* 0x000000800a00788c */ /* 0x000fe4000bf01070 */
[----:B------:R-:W-:Y:S02]  /*00e0*/  UISETP.NE.U32.AND UP2, UPT, UR10, URZ, UPT ;  /* 0x000000ff0a00728c */ /* 0x000fe4000bf45070 */
[----:B------:R-:W1:Y:S01]  /*00f0*/  I2F.U32.RP R0, UR10 ;  /* 0x0000000a00007d06 */ /* 0x000e620008209000 */
[----:B------:R-:W-:Y:S01]  /*0100*/  USEL UR7, UR10, 0x80, !UP0 ;  /* 0x000000800a077887 */ /* 0x000fe2000c000000 */
[----:B--2---:R-:W-:-:S03]  /*0110*/  IMAD R66, R64, UR11, R65 ;  /* 0x0000000b40427c24 */ /* 0x004fc6000f8e0241 */
[----:B------:R-:W-:Y:S02]  /*0120*/  UIADD3 UR7, UPT, UPT, UR7, -0x1, URZ ;  /* 0xffffffff07077890 */ /* 0x000fe4000fffe0ff */
[----:B------:R-:W-:-:S04]  /*0130*/  SHF.L.U32 R24, R66, 0x2, RZ ;  /* 0x0000000242187819 */ /* 0x000fc800000006ff */
[----:B------:R-:W-:Y:S01]  /*0140*/  LOP3.LUT R25, R24, 0x4, RZ, 0xc0, !PT ;  /* 0x0000000418197812 */ /* 0x000fe200078ec0ff */
[----:B-1----:R-:W1:Y:S02]  /*0150*/  MUFU.RCP R0, R0 ;  /* 0x0000000000007308 */ /* 0x002e640000001000 */
[----:B-1----:R-:W-:Y:S02]  /*0160*/  IADD3 R2, PT, PT, R0, 0xffffffe, RZ ;  /* 0x0ffffffe00027810 */ /* 0x002fe40007ffe0ff */
[----:B------:R-:W-:-:S04]  /*0170*/  SHF.R.U32.HI R0, RZ, 0x1, R66 ;  /* 0x00000001ff007819 */ /* 0x000fc80000011642 */
[----:B------:R-:W1:Y:S02]  /*0180*/  F2I.FTZ.U32.TRUNC.NTZ R2, R2 ;  /* 0x0000000200027305 */ /* 0x000e64000021f000 */
[----:B-1----:R-:W-:-:S13]  /*0190*/  R2UR UR5, R2 ;  /* 0x00000000020572ca */ /* 0x002fda00000e0000 */
[----:B------:R-:W-:-:S04]  /*01a0*/  UIMAD UR8, UR8, UR5, URZ ;  /* 0x00000005080872a4 */ /* 0x000fc8000f8e02ff */
[----:B------:R-:W-:-:S04]  /*01b0*/  UIMAD.WIDE.U32 UR4, UR5, UR8, UR4 ;  /* 0x00000008050472a5 */ /* 0x000fc8000f8e0004 */
[----:B------:R-:W-:-:S04]  /*01c0*/  UIMAD.WIDE.U32 UR8, UR5, UR7, URZ ;  /* 0x00000007050872a5 */ /* 0x000fc8000f8e00ff */
[----:B------:R-:W-:-:S04]  /*01d0*/  UIADD3 UR4, UPT, UPT, -UR9, URZ, URZ ;  /* 0x000000ff09047290 */ /* 0x000fc8000fffe1ff */
[----:B------:R-:W-:-:S03]  /*01e0*/  UIMAD UR7, UR10, UR4, UR7 ;  /* 0x000000040a0772a4 */ /* 0x000fc6000f8e0207 */
[----:B------:R-:W-:Y:S01]  /*01f0*/  UMOV UR4, URZ ;  /* 0x000000ff00047c82 */ /* 0x000fe20008000000 */
[----:B------:R-:W-:-:S11]  /*0200*/  UISETP.GE.U32.AND UP0, UPT, UR7, UR10, UPT ;  /* 0x0000000a0700728c */ /* 0x000fd6000bf06070 */
[----:B------:R-:W-:Y:S02]  /*0210*/  @UP0 UIADD3 UR7, UPT, UPT, -UR10, UR7, URZ ;  /* 0x000000070a070290 */ /* 0x000fe4000fffe1ff */
[----:B------:R-:W-:Y:S02]  /*0220*/  @UP0 UIADD3 UR9, UPT, UPT, UR9, 0x1, URZ ;  /* 0x0000000109090890 */ /* 0x000fe4000fffe0ff */
[----:B------:R-:W-:-:S11]  /*0230*/  UISETP.GE.U32.AND UP1, UPT, UR7, UR10, UPT ;  /* 0x0000000a0700728c */ /* 0x000fd6000bf26070 */
[----:B------:R-:W-:Y:S02]  /*0240*/  @UP1 UIADD3 UR9, UPT, UPT, UR9, 0x1, URZ ;  /* 0x0000000109091890 */ /* 0x000fe4000fffe0ff */
[----:B------:R-:W-:-:S04]  /*0250*/  @!UP2 ULOP3.LUT UR9, URZ, UR10, URZ, 0x33, !UPT ;  /* 0x0000000aff09a292 */ /* 0x000fc8000f8e33ff */
[----:B------:R-:W-:Y:S02]  /*0260*/  UISETP.GE.U32.AND UP0, UPT, UR9, 0x3, UPT ;  /* 0x000000030900788c */ /* 0x000fe4000bf06070 */
[----:B------:R-:W-:-:S04]  /*0270*/  UIADD3 UR5, UPT, UPT, UR9, 0x1, URZ ;  /* 0x0000000109057890 */ /* 0x000fc8000fffe0ff */
[----:B------:R-:W-:-:S03]  /*0280*/  ULOP3.LUT UR7, UR5, 0x3, URZ, 0xc0, !UPT ;  /* 0x0000000305077892 */ /* 0x000fc6000f8ec0ff */
[----:B0--3--:R-:W-:Y:S09]  /*0290*/  BRA.U !UP0, `(.L_x_0) ;  /* 0x0000000d08087547 */ /* 0x009ff2000b800000 */
[----:B------:R-:W0:Y:S01]  /*02a0*/  S2UR UR8, SR_CgaCtaId ;  /* 0x00000000000879c3 */ /* 0x000e220000008800 */
[----:B------:R-:W-:Y:S01]  /*02b0*/  ULOP3.LUT UR5, UR5, 0xfffffffc, URZ, 0xc0, !UPT ;  /* 0xfffffffc05057892 */ /* 0x000fe2000f8ec0ff */
[----:B------:R-:W-:Y:S01]  /*02c0*/  SHF.L.U32 R5, R66, 0x4, RZ ;  /* 0x0000000442057819 */ /* 0x000fe200000006ff */
[----:B------:R-:W1:Y:S01]  /*02d0*/  LDCU UR11, c[0x0][0x3a0] ;  /* 0x00007400ff0b77ac */ /* 0x000e620008000800 */
[----:B------:R-:W-:Y:S02]  /*02e0*/  LEA R4, R27, R0, 0x7 ;  /* 0x000000001b047211 */ /* 0x000fe400078e38ff */
[----:B------:R-:W-:Y:S01]  /*02f0*/  MOV R83, UR10 ;  /* 0x0000000a00537c02 */ /* 0x000fe20008000f00 */
[----:B------:R-:W-:Y:S01]  /*0300*/  UIADD3 UR5, UPT, UPT, -UR5, URZ, URZ ;  /* 0x000000ff05057290 */ /* 0x000fe2000fffe1ff */
[----:B------:R-:W2:Y:S01]  /*0310*/  LDC.64 R2, c[0x0][0x380] ;  /* 0x0000e000ff027b82 */ /* 0x000ea20000000a00 */
[----:B------:R-:W-:Y:S01]  /*0320*/  UMOV UR4, 0x400 ;  /* 0x0000040000047882 */ /* 0x000fe20000000000 */
[----:B------:R-:W-:Y:S01]  /*0330*/  LOP3.LUT R5, R5, 0x10, RZ, 0xe2, !PT ;  /* 0x0000001005057812 */ /* 0x000fe200078ee2ff */
[----:B------:R-:W-:Y:S01]  /*0340*/  UISETP.GE.AND UP0, UPT, UR5, URZ, UPT ;  /* 0x000000ff0500728c */ /* 0x000fe2000bf06270 */
[----:B------:R-:W-:Y:S01]  /*0350*/  IADD3 R6, PT, PT, R4, UR10, RZ ;  /* 0x0000000a04067c10 */ /* 0x000fe2000fffe0ff */
[C---:B------:R-:W-:Y:S01]  /*0360*/  IMAD R10, R83.reuse, 0x3, R4 ;  /* 0x00000003530a7824 */ /* 0x040fe200078e0204 */
[----:B------:R-:W-:-:S02]  /*0370*/  LEA R8, R83, R4, 0x1 ;  /* 0x0000000453087211 */ /* 0x000fc400078e08ff */
[----:B------:R-:W-:Y:S01]  /*0380*/  LEA R5, R0, R5, 0x5 ;  /* 0x0000000500057211 */ /* 0x000fe200078e28ff */
[--C-:B-1----:R-:W-:Y:S02]  /*0390*/  IMAD R21, R4, UR11, R25.reuse ;  /* 0x0000000b04157c24 */ /* 0x102fe4000f8e0219 */
[--C-:B------:R-:W-:Y:S01]  /*03a0*/  IMAD R13, R6, UR11, R25.reuse ;  /* 0x0000000b060d7c24 */ /* 0x100fe2000f8e0219 */
[----:B0-----:R-:W-:Y:S01]  /*03b0*/  ULEA UR4, UR8, UR4, 0x18 ;  /* 0x0000000408047291 */ /* 0x001fe2000f8ec0ff */
[--C-:B------:R-:W-:Y:S01]  /*03c0*/  IMAD R15, R8, UR11, R25.reuse ;  /* 0x0000000b080f7c24 */ /* 0x100fe2000f8e0219 */
[----:B------:R-:W-:Y:S02]  /*03d0*/  UIMAD UR8, UR10, UR11, URZ ;  /* 0x0000000b0a0872a4 */ /* 0x000fe4000f8e02ff */
[----:B------:R-:W-:Y:S02]  /*03e0*/  IMAD R17, R10, UR11, R25 ;  /* 0x0000000b0a117c24 */ /* 0x000fe4000f8e0219 */
[----:B------:R-:W-:Y:S01]  /*03f0*/  IADD3 R26, PT, PT, R5, UR4, RZ ;  /* 0x00000004051a7c10 */ /* 0x000fe2000fffe0ff */
[----:B------:R-:W-:Y:S01]  /*0400*/  UMOV UR4, URZ ;  /* 0x000000ff00047c82 */ /* 0x000fe20008000000 */
[----:B------:R-:W-:Y:S06]  /*0410*/  BRA.U UP0, `(.L_x_1) ;  /* 0x0000000900447547 */ /* 0x000fec000b800000 */
[----:B------:R-:W-:Y:S02]  /*0420*/  UIADD3 UR11, UPT, UPT, -UR5, URZ, URZ ;  /* 0x000000ff050b7290 */ /* 0x000fe4000fffe1ff */
[----:B------:R-:W-:Y:S02]  /*0430*/  UPLOP3.LUT UP0, UPT, UPT, UPT, UPT, 0x80, 0x8 ;  /* 0x000000000008789c */ /* 0x000fe40003f0f070 */
[----:B------:R-:W-:-:S09]  /*0440*/  UISETP.GT.AND UP1, UPT, UR11, 0xc, UPT ;  /* 0x0000000c0b00788c */ /* 0x000fd2000bf24270 */
[----:B------:R-:W-:Y:S05]  /*0450*/  BRA.U !UP1, `(.L_x_2) ;  /* 0x0000000509687547 */ /* 0x000fea000b800000 */
[----:B------:R-:W0:Y:S01]  /*0460*/  LDC.64 R22, c[0x0][0x380] ;  /* 0x0000e000ff167b82 */ /* 0x000e220000000a00 */
[----:B------:R-:W-:-:S11]  /*0470*/  UPLOP3.LUT UP0, UPT, UPT, UPT, UPT, 0x40, 0x4 ;  /* 0x000000000004789c */ /* 0x000fd60003f0e870 */
.L_x_3:
[----:B------:R-:W-:Y:S01]  /*0480*/  MOV R76, UR8 ;  /* 0x00000008004c7c02 */ /* 0x000fe20008000f00 */
[----:B0-----:R-:W-:-:S03]  /*0490*/  IMAD.WIDE R6, R13, 0x4, R22 ;  /* 0x000000040d067825 */ /* 0x001fc600078e0216 */
[C---:B------:R-:W-:Y:S01]  /*04a0*/  LEA R19, R76.reuse, R13, 0x2 ;  /* 0x0000000d4c137211 */ /* 0x040fe200078e10ff */
[--C-:B---3--:R-:W-:Y:S01]  /*04b0*/  IMAD.WIDE R4, R21, 0x4, R22.reuse ;  /* 0x0000000415047825 */ /* 0x108fe200078e0216 */
[C---:B------:R-:W-:Y:S01]  /*04c0*/  LEA R13, R76.reuse, R21, 0x2 ;  /* 0x000000154c0d7211 */ /* 0x040fe200078e10ff */
[----:B------:R-:W3:Y:S01]  /*04d0*/  LDG.E.128 R32, desc[UR12][R6.64] ;  /* 0x0000000c06207981 */ /* 0x000ee2000c1e1d00 */
[C---:B------:R-:W-:Y:S01]  /*04e0*/  LEA R45, R76.reuse, R15, 0x2 ;  /* 0x0000000f4c2d7211 */ /* 0x040fe200078e10ff */
[--C-:B------:R-:W-:Y:S01]  /*04f0*/  IMAD.WIDE R8, R15, 0x4, R22.reuse ;  /* 0x000000040f087825 */ /* 0x100fe200078e0216 */
[C---:B------:R-:W-:Y:S01]  /*0500*/  LEA R47, R76.reuse, R17, 0x2 ;  /* 0x000000114c2f7211 */ /* 0x040fe200078e10ff */
[----:B------:R0:W4:Y:S01]  /*0510*/  LDG.E.128 R28, desc[UR12][R4.64] ;  /* 0x0000000c041c7981 */ /* 0x000122000c1e1d00 */
[C---:B------:R-:W-:Y:S01]  /*0520*/  LEA R49, R76.reuse, R13, 0x2 ;  /* 0x0000000d4c317211 */ /* 0x040fe200078e10ff */
[--C-:B------:R-:W-:Y:S01]  /*0530*/  IMAD.WIDE R10, R17, 0x4, R22.reuse ;  /* 0x00000004110a7825 */ /* 0x100fe200078e0216 */
[C---:B------:R-:W-:Y:S01]  /*0540*/  LEA R21, R76.reuse, R19, 0x2 ;  /* 0x000000134c157211 */ /* 0x040fe200078e10ff */
[----:B------:R1:W5:Y:S02]  /*0550*/  LDG.E.128 R36, desc[UR12][R8.64] ;  /* 0x0000000c08247981 */ /* 0x000364000c1e1d00 */
[--C-:B------:R-:W-:Y:S01]  /*0560*/  IMAD.WIDE R14, R19, 0x4, R22.reuse ;  /* 0x00000004130e7825 */ /* 0x100fe200078e0216 */
[C---:B------:R-:W-:Y:S01]  /*0570*/  LEA R19, R76.reuse, R45, 0x2 ;  /* 0x0000002d4c137211 */ /* 0x040fe200078e10ff */
[----:B------:R2:W5:Y:S01]  /*0580*/  LDG.E.128 R40, desc[UR12][R10.64] ;  /* 0x0000000c0a287981 */ /* 0x000562000c1e1d00 */
[C---:B------:R-:W-:Y:S01]  /*0590*/  LEA R61, R76.reuse, R47, 0x2 ;  /* 0x0000002f4c3d7211 */ /* 0x040fe200078e10ff */
[----:B------:R-:W-:Y:S01]  /*05a0*/  IMAD.WIDE R12, R13, 0x4, R22 ;  /* 0x000000040d0c7825 */ /* 0x000fe200078e0216 */
[----:B------:R-:W-:-:S03]  /*05b0*/  LEA R81, R76, R49, 0x2 ;  /* 0x000000314c517211 */ /* 0x000fc600078e10ff */
[----:B------:R-:W-:Y:S01]  /*05c0*/  IMAD.WIDE R16, R45, 0x4, R22 ;  /* 0x000000042d107825 */ /* 0x000fe200078e0216 */
[----:B------:R-:W-:-:S03]  /*05d0*/  LEA R67, R76, R21, 0x2 ;  /* 0x000000154c437211 */ /* 0x000fc600078e10ff */
[--C-:B0-----:R-:W-:Y:S01]  /*05e0*/  IMAD.WIDE R4, R47, 0x4, R22.reuse ;  /* 0x000000042f047825 */ /* 0x101fe200078e0216 */
[C---:B------:R-:W-:Y:S01]  /*05f0*/  LEA R77, R76.reuse, R19, 0x2 ;  /* 0x000000134c4d7211 */ /* 0x040fe200078e10ff */
[----:B------:R0:W5:Y:S02]  /*0600*/  LDG.E.128 R44, desc[UR12][R12.64] ;  /* 0x0000000c0c2c7981 */ /* 0x000164000c1e1d00 */
[--C-:B------:R-:W-:Y:S01]  /*0610*/  IMAD.WIDE R6, R49, 0x4, R22.reuse ;  /* 0x0000000431067825 */ /* 0x100fe200078e0216 */
[----:B------:R-:W-:Y:S01]  /*0620*/  LEA R79, R76, R61, 0x2 ;  /* 0x0000003d4c4f7211 */ /* 0x000fe200078e10ff */
[----:B------:R0:W5:Y:S02]  /*0630*/  LDG.E.128 R48, desc[UR12][R14.64] ;  /* 0x0000000c0e307981 */ /* 0x000164000c1e1d00 */
[--C-:B-1----:R-:W-:Y:S02]  /*0640*/  IMAD.WIDE R8, R21, 0x4, R22.reuse ;  /* 0x0000000415087825 */ /* 0x102fe400078e0216 */
[----:B------:R-:W5:Y:S02]  /*0650*/  LDG.E.128 R52, desc[UR12][R16.64] ;  /* 0x0000000c10347981 */ /* 0x000f64000c1e1d00 */
[----:B--2---:R-:W-:-:S02]  /*0660*/  IMAD.WIDE R10, R19, 0x4, R22 ;  /* 0x00000004130a7825 */ /* 0x004fc400078e0216 */
[----:B------:R1:W2:Y:S02]  /*0670*/  LDG.E.128 R56, desc[UR12][R4.64] ;  /* 0x0000000c04387981 */ /* 0x0002a4000c1e1d00 */
[--C-:B------:R-:W-:Y:S02]  /*0680*/  IMAD.WIDE R18, R61, 0x4, R22.reuse ;  /* 0x000000043d127825 */ /* 0x100fe400078e0216 */
[----:B------:R1:W2:Y:S02]  /*0690*/  LDG.E.128 R68, desc[UR12][R6.64] ;  /* 0x0000000c06447981 */ /* 0x0002a4000c1e1d00 */
[--C-:B------:R-:W-:Y:S02]  /*06a0*/  IMAD.WIDE R20, R81, 0x4, R22.reuse ;  /* 0x0000000451147825 */ /* 0x100fe400078e0216 */
[----:B------:R1:W2:Y:S02]  /*06b0*/  LDG.E.128 R60, desc[UR12][R8.64] ;  /* 0x0000000c083c7981 */ /* 0x0002a4000c1e1d00 */
[----:B0-----:R-:W-:-:S02]  /*06c0*/  IMAD.WIDE R12, R67, 0x4, R22 ;  /* 0x00000004430c7825 */ /* 0x001fc400078e0216 */
[----:B------:R0:W2:Y:S02]  /*06d0*/  LDG.E.128 R72, desc[UR12][R10.64] ;  /* 0x0000000c0a487981 */ /* 0x0000a4000c1e1d00 */
[--C-:B------:R-:W-:Y:S02]  /*06e0*/  IMAD.WIDE R14, R77, 0x4, R22.reuse ;  /* 0x000000044d0e7825 */ /* 0x100fe400078e0216 */
[----:B------:R-:W2:Y:S02]  /*06f0*/  LDG.E.128 R16, desc[UR12][R18.64] ;  /* 0x0000000c12107981 */ /* 0x000ea4000c1e1d00 */
[----:B-1----:R-:W-:Y:S02]  /*0700*/  IMAD.WIDE R4, R79, 0x4, R22 ;  /* 0x000000044f047825 */ /* 0x002fe400078e0216 */
[----:B------:R-:W2:Y:S04]  /*0710*/  LDG.E.128 R84, desc[UR12][R20.64] ;  /* 0x0000000c14547981 */ /* 0x000ea8000c1e1d00 */
[----:B------:R-:W2:Y:S04]  /*0720*/  LDG.E.128 R88, desc[UR12][R12.64] ;  /* 0x0000000c0c587981 */ /* 0x000ea8000c1e1d00 */
[----:B------:R-:W2:Y:S04]  /*0730*/  LDG.E.128 R92, desc[UR12][R14.64] ;  /* 0x0000000c0e5c7981 */ /* 0x000ea8000c1e1d00 */
[----:B------:R1:W2:Y:S01]  /*0740*/  LDG.E.128 R96, desc[UR12][R4.64] ;  /* 0x0000000c04607981 */ /* 0x0002a2000c1e1d00 */
[----:B------:R-:W-:-:S02]  /*0750*/  LEA R6, R83, R26, 0x5 ;  /* 0x0000001a53067211 */ /* 0x000fc400078e28ff */
[CC--:B------:R-:W-:Y:S01]  /*0760*/  LEA R9, R83.reuse, R26.reuse, 0x7 ;  /* 0x0000001a53097211 */ /* 0x0c0fe200078e38ff */
[C---:B------:R-:W-:Y:S01]  /*0770*/  IMAD R8, R83.reuse, 0x60, R26 ;  /* 0x0000006053087824 */ /* 0x040fe200078e021a */
[C---:B------:R-:W-:Y:S02]  /*0780*/  LEA R7, R83.reuse, R26, 0x6 ;  /* 0x0000001a53077211 */ /* 0x040fe400078e30ff */
[CC--:B0-----:R-:W-:Y:S02]  /*0790*/  LEA R10, R83.reuse, R9.reuse, 0x5 ;  /* 0x00000009530a7211 */ /* 0x0c1fe400078e28ff */
[CC--:B------:R-:W-:Y:S02]  /*07a0*/  LEA R11, R83.reuse, R9.reuse, 0x6 ;  /* 0x00000009530b7211 */ /* 0x0c0fe400078e30ff */
[C---:B-1----:R-:W-:Y:S01]  /*07b0*/  LEA R5, R83.reuse, R9, 0x7 ;  /* 0x0000000953057211 */ /* 0x042fe200078e38ff */
[----:B------:R-:W-:Y:S01]  /*07c0*/  IMAD R4, R83, 0x60, R9 ;  /* 0x0000006053047824 */ /* 0x000fe200078e0209 */
[----:B------:R-:W-:-:S02]  /*07d0*/  UIADD3 UR5, UPT, UPT, UR5, 0x10, URZ ;  /* 0x0000001005057890 */ /* 0x000fc4000fffe0ff */
[----:B------:R-:W-:Y:S02]  /*07e0*/  ULEA UR4, UR10, UR4, 0x2 ;  /* 0x000000040a047291 */ /* 0x000fe4000f8e10ff */
[----:B------:R-:W-:Y:S02]  /*07f0*/  UISETP.GE.AND UP1, UPT, UR5, -0xc, UPT ;  /* 0xfffffff40500788c */ /* 0x000fe4000bf26270 */
[----:B------:R-:W-:Y:S01]  /*0800*/  ULEA UR4, UR10, UR4, 0x2 ;  /* 0x000000040a047291 */ /* 0x000fe2000f8e10ff */
[C---:B------:R-:W-:Y:S02]  /*0810*/  LEA R13, R76.reuse, R67, 0x2 ;  /* 0x000000434c0d7211 */ /* 0x040fe400078e10ff */
[C---:B------:R-:W-:Y:S01]  /*0820*/  LEA R15, R76.reuse, R77, 0x2 ;  /* 0x0000004d4c0f7211 */ /* 0x040fe200078e10ff */
[----:B------:R-:W-:Y:S01]  /*0830*/  ULEA UR4, UR10, UR4, 0x2 ;  /* 0x000000040a047291 */ /* 0x000fe2000f8e10ff */
[----:B------:R-:W-:-:S03]  /*0840*/  LEA R21, R76, R81, 0x2 ;  /* 0x000000514c157211 */ /* 0x000fc600078e10ff */
[----:B------:R-:W-:Y:S01]  /*0850*/  ULEA UR4, UR10, UR4, 0x2 ;  /* 0x000000040a047291 */ /* 0x000fe2000f8e10ff */
[----:B----4-:R0:W-:Y:S04]  /*0860*/  STS.128 [R26], R28 ;  /* 0x0000001c1a007388 */ /* 0x0101e80000000c00 */
[----:B---3--:R1:W-:Y:S04]  /*0870*/  STS.128 [R6], R32 ;  /* 0x0000002006007388 */ /* 0x0083e80000000c00 */
[----:B-----5:R3:W-:Y:S04]  /*0880*/  STS.128 [R7], R36 ;  /* 0x0000002407007388 */ /* 0x0207e80000000c00 */
[----:B------:R4:W-:Y:S01]  /*0890*/  STS.128 [R8], R40 ;  /* 0x0000002808007388 */ /* 0x0009e20000000c00 */
[----:B0-----:R-:W-:-:S03]  /*08a0*/  LEA R26, R83, R5, 0x7 ;  /* 0x00000005531a7211 */ /* 0x001fc600078e38ff */
[----:B------:R0:W-:Y:S01]  /*08b0*/  STS.128 [R9], R44 ;  /* 0x0000002c09007388 */ /* 0x0001e20000000c00 */
[----:B-1----:R-:W-:-:S03]  /*08c0*/  LEA R6, R83, R5, 0x5 ;  /* 0x0000000553067211 */ /* 0x002fc600078e28ff */
[----:B------:R1:W-:Y:S01]  /*08d0*/  STS.128 [R10], R48 ;  /* 0x000000300a007388 */ /* 0x0003e20000000c00 */
[----:B---3--:R-:W-:-:S03]  /*08e0*/  LEA R7, R83, R5, 0x6 ;  /* 0x0000000553077211 */ /* 0x008fc600078e30ff */
[----:B------:R-:W-:Y:S01]  /*08f0*/  STS.128 [R11], R52 ;  /* 0x000000340b007388 */ /* 0x000fe20000000c00 */
[----:B----4-:R-:W-:-:S03]  /*0900*/  IMAD R8, R83, 0x60, R5 ;  /* 0x0000006053087824 */ /* 0x010fc600078e0205 */
[----:B--2---:R2:W-:Y:S04]  /*0910*/  STS.128 [R4], R56 ;  /* 0x0000003804007388 */ /* 0x0045e80000000c00 */
[----:B------:R-:W-:Y:S01]  /*0920*/  STS.128 [R5], R68 ;  /* 0x0000004405007388 */ /* 0x000fe20000000c00 */
[----:B0-----:R-:W-:-:S03]  /*0930*/  LEA R9, R83, R26, 0x5 ;  /* 0x0000001a53097211 */ /* 0x001fc600078e28ff */
[----:B------:R-:W-:Y:S01]  /*0940*/  STS.128 [R6], R60 ;  /* 0x0000003c06007388 */ /* 0x000fe20000000c00 */
[----:B-1----:R-:W-:-:S03]  /*0950*/  LEA R10, R83, R26, 0x6 ;  /* 0x0000001a530a7211 */ /* 0x002fc600078e30ff */
[----:B------:R-:W-:Y:S01]  /*0960*/  STS.128 [R7], R72 ;  /* 0x0000004807007388 */ /* 0x000fe20000000c00 */
[----:B--2---:R-:W-:-:S03]  /*0970*/  IMAD R4, R83, 0x60, R26 ;  /* 0x0000006053047824 */ /* 0x004fc600078e021a */
[----:B------:R0:W-:Y:S04]  /*0980*/  STS.128 [R8], R16 ;  /* 0x0000001008007388 */ /* 0x0001e80000000c00 */
[----:B------:R1:W-:Y:S04]  /*0990*/  STS.128 [R26], R84 ;  /* 0x000000541a007388 */ /* 0x0003e80000000c00 */
[----:B------:R3:W-:Y:S04]  /*09a0*/  STS.128 [R9], R88 ;  /* 0x0000005809007388 */ /* 0x0007e80000000c00 */
[----:B------:R3:W-:Y:S04]  /*09b0*/  STS.128 [R10], R92 ;  /* 0x0000005c0a007388 */ /* 0x0007e80000000c00 */
[----:B------:R3:W-:Y:S01]  /*09c0*/  STS.128 [R4], R96 ;  /* 0x0000006004007388 */ /* 0x0007e20000000c00 */
[----:B0-----:R-:W-:-:S02]  /*09d0*/  LEA R17, R76, R79, 0x2 ;  /* 0x0000004f4c117211 */ /* 0x001fc400078e10ff */
[----:B-1----:R-:W-:Y:S01]  /*09e0*/  LEA R26, R83, R26, 0x7 ;  /* 0x0000001a531a7211 */ /* 0x002fe200078e38ff */
[----:B------:R-:W-:Y:S06]  /*09f0*/  BRA.U !UP1, `(.L_x_3) ;  /* 0xfffffff909a07547 */ /* 0x000fec000b83ffff */
.L_x_2:
[----:B------:R-:W-:-:S04]  /*0a00*/  UIADD3 UR11, UPT, UPT, -UR5, URZ, URZ ;  /* 0x000000ff050b7290 */ /* 0x000fc8000fffe1ff */
[----:B------:R-:W-:-:S09]  /*0a10*/  UISETP.GT.AND UP1, UPT, UR11, 0x4, UPT ;  /* 0x000000040b00788c */ /* 0x000fd2000bf24270 */
[----:B------:R-:W-:Y:S05]  /*0a20*/  BRA.U !UP1, `(.L_x_4) ;  /* 0x0000000109b87547 */ /* 0x000fea000b800000 */
[----:B------:R-:W3:Y:S01]  /*0a30*/  LDC.64 R18, c[0x0][0x380] ;  /* 0x0000e000ff127b82 */ /* 0x000ee20000000a00 */
[----:B------:R-:W-:-:S04]  /*0a40*/  MOV R40, UR8 ;  /* 0x0000000800287c02 */ /* 0x000fc80008000f00 */
[C---:B------:R-:W-:Y:S02]  /*0a50*/  LEA R47, R40.reuse, R21, 0x2 ;  /* 0x00000015282f7211 */ /* 0x040fe400078e10ff */
[C---:B------:R-:W-:Y:S02]  /*0a60*/  LEA R41, R40.reuse, R13, 0x2 ;  /* 0x0000000d28297211 */ /* 0x040fe400078e10ff */
[C---:B------:R-:W-:Y:S02]  /*0a70*/  LEA R43, R40.reuse, R15, 0x2 ;  /* 0x0000000f282b7211 */ /* 0x040fe400078e10ff */
[----:B------:R-:W-:Y:S01]  /*0a80*/  LEA R45, R40, R17, 0x2 ;  /* 0x00000011282d7211 */ /* 0x000fe200078e10ff */
[----:B---3--:R-:W-:-:S04]  /*0a90*/  IMAD.WIDE R4, R21, 0x4, R18 ;  /* 0x0000000415047825 */ /* 0x008fc800078e0212 */
[--C-:B------:R-:W-:Y:S01]  /*0aa0*/  IMAD.WIDE R6, R13, 0x4, R18.reuse ;  /* 0x000000040d067825 */ /* 0x100fe200078e0212 */
[----:B------:R0:W3:Y:S03]  /*0ab0*/  LDG.E.128 R20, desc[UR12][R4.64] ;  /* 0x0000000c04147981 */ /* 0x0000e6000c1e1d00 */
[--C-:B------:R-:W-:Y:S01]  /*0ac0*/  IMAD.WIDE R8, R15, 0x4, R18.reuse ;  /* 0x000000040f087825 */ /* 0x100fe200078e0212 */
[----:B------:R1:W4:Y:S03]  /*0ad0*/  LDG.E.128 R28, desc[UR12][R6.64] ;  /* 0x0000000c061c7981 */ /* 0x000326000c1e1d00 */
[--C-:B------:R-:W-:Y:S01]  /*0ae0*/  IMAD.WIDE R10, R17, 0x4, R18.reuse ;  /* 0x00000004110a7825 */ /* 0x100fe200078e0212 */
[----:B------:R5:W2:Y:S03]  /*0af0*/  LDG.E.128 R32, desc[UR12][R8.64] ;  /* 0x0000000c08207981 */ /* 0x000aa6000c1e1d00 */
[--C-:B------:R-:W-:Y:S01]  /*0b00*/  IMAD.WIDE R12, R47, 0x4, R18.reuse ;  /* 0x000000042f0c7825 */ /* 0x100fe200078e0212 */
[----:B------:R5:W2:Y:S03]  /*0b10*/  LDG.E.128 R36, desc[UR12][R10.64] ;  /* 0x0000000c0a247981 */ /* 0x000aa6000c1e1d00 */
[--C-:B------:R-:W-:Y:S01]  /*0b20*/  IMAD.WIDE R14, R41, 0x4, R18.reuse ;  /* 0x00000004290e7825 */ /* 0x100fe200078e0212 */
[----:B------:R5:W2:Y:S03]  /*0b30*/  LDG.E.128 R48, desc[UR12][R12.64] ;  /* 0x0000000c0c307981 */ /* 0x000aa6000c1e1d00 */
[--C-:B------:R-:W-:Y:S01]  /*0b40*/  IMAD.WIDE R16, R43, 0x4, R18.reuse ;  /* 0x000000042b107825 */ /* 0x100fe200078e0212 */
[----:B------:R5:W2:Y:S03]  /*0b50*/  LDG.E.128 R52, desc[UR12][R14.64] ;  /* 0x0000000c0e347981 */ /* 0x000aa6000c1e1d00 */
[----:B------:R-:W-:Y:S01]  /*0b60*/  IMAD.WIDE R18, R45, 0x4, R18 ;  /* 0x000000042d127825 */ /* 0x000fe200078e0212 */
[----:B------:R5:W2:Y:S04]  /*0b70*/  LDG.E.128 R56, desc[UR12][R16.64] ;  /* 0x0000000c10387981 */ /* 0x000aa8000c1e1d00 */
[----:B------:R-:W2:Y:S01]  /*0b80*/  LDG.E.128 R60, desc[UR12][R18.64] ;  /* 0x0000000c123c7981 */ /* 0x000ea2000c1e1d00 */
[----:B0-----:R-:W-:-:S02]  /*0b90*/  LEA R4, R83, R26, 0x5 ;  /* 0x0000001a53047211 */ /* 0x001fc400078e28ff */
[CC--:B-1----:R-:W-:Y:S01]  /*0ba0*/  LEA R7, R83.reuse, R26.reuse, 0x7 ;  /* 0x0000001a53077211 */ /* 0x0c2fe200078e38ff */
[C---:B------:R-:W-:Y:S01]  /*0bb0*/  IMAD R6, R83.reuse, 0x60, R26 ;  /* 0x0000006053067824 */ /* 0x040fe200078e021a */
[C---:B------:R-:W-:Y:S02]  /*0bc0*/  LEA R5, R83.reuse, R26, 0x6 ;  /* 0x0000001a53057211 */ /* 0x040fe400078e30ff */
[CC--:B-----5:R-:W-:Y:S01]  /*0bd0*/  LEA R8, R83.reuse, R7.reuse, 0x5 ;  /* 0x0000000753087211 */ /* 0x0e0fe200078e28ff */
[C---:B------:R-:W-:Y:S01]  /*0be0*/  IMAD R10, R83.reuse, 0x60, R7 ;  /* 0x00000060530a7824 */ /* 0x040fe200078e0207 */
[----:B------:R-:W-:Y:S01]  /*0bf0*/  LEA R9, R83, R7, 0x6 ;  /* 0x0000000753097211 */ /* 0x000fe200078e30ff */
[----:B------:R-:W-:Y:S01]  /*0c00*/  ULEA UR4, UR10, UR4, 0x2 ;  /* 0x000000040a047291 */ /* 0x000fe2000f8e10ff */
[C---:B------:R-:W-:Y:S02]  /*0c10*/  LEA R13, R40.reuse, R41, 0x2 ;  /* 0x00000029280d7211 */ /* 0x040fe400078e10ff */
[----:B------:R-:W-:-:S02]  /*0c20*/  LEA R15, R40, R43, 0x2 ;  /* 0x0000002b280f7211 */ /* 0x000fc400078e10ff */
[C---:B------:R-:W-:Y:S01]  /*0c30*/  LEA R17, R40.reuse, R45, 0x2 ;  /* 0x0000002d28117211 */ /* 0x040fe200078e10ff */
[----:B------:R-:W-:Y:S02]  /*0c40*/  UPLOP3.LUT UP0, UPT, UPT, UPT, UPT, 0x40, 0x4 ;  /* 0x000000000004789c */ /* 0x000fe40003f0e870 */
[----:B------:R-:W-:Y:S02]  /*0c50*/  UIADD3 UR5, UPT, UPT, UR5, 0x8, URZ ;  /* 0x0000000805057890 */ /* 0x000fe4000fffe0ff */
[----:B------:R-:W-:Y:S01]  /*0c60*/  ULEA UR4, UR10, UR4, 0x2 ;  /* 0x000000040a047291 */ /* 0x000fe2000f8e10ff */
[----:B---3--:R0:W-:Y:S04]  /*0c70*/  STS.128 [R26], R20 ;  /* 0x000000141a007388 */ /* 0x0081e80000000c00 */
[----:B----4-:R1:W-:Y:S04]  /*0c80*/  STS.128 [R4], R28 ;  /* 0x0000001c04007388 */ /* 0x0103e80000000c00 */
[----:B--2---:R1:W-:Y:S04]  /*0c90*/  STS.128 [R5], R32 ;  /* 0x0000002005007388 */ /* 0x0043e80000000c00 */
[----:B------:R1:W-:Y:S04]  /*0ca0*/  STS.128 [R6], R36 ;  /* 0x0000002406007388 */ /* 0x0003e80000000c00 */
[----:B------:R1:W-:Y:S04]  /*0cb0*/  STS.128 [R7], R48 ;  /* 0x0000003007007388 */ /* 0x0003e80000000c00 */
[----:B------:R1:W-:Y:S04]  /*0cc0*/  STS.128 [R8], R52 ;  /* 0x0000003408007388 */ /* 0x0003e80000000c00 */
[----:B------:R1:W-:Y:S04]  /*0cd0*/  STS.128 [R9], R56 ;  /* 0x0000003809007388 */ /* 0x0003e80000000c00 */
[----:B------:R1:W-:Y:S01]  /*0ce0*/  STS.128 [R10], R60 ;  /* 0x0000003c0a007388 */ /* 0x0003e20000000c00 */
[----:B0-----:R-:W-:-:S02]  /*0cf0*/  LEA R21, R40, R47, 0x2 ;  /* 0x0000002f28157211 */ /* 0x001fc400078e10ff */
[----:B------:R-:W-:-:S07]  /*0d00*/  LEA R26, R83, R7, 0x7 ;  /* 0x00000007531a7211 */ /* 0x000fce00078e38ff */
.L_x_4:
[----:B------:R-:W-:-:S09]  /*0d10*/  UISETP.NE.OR UP0, UPT, UR5, URZ, UP0 ;  /* 0x000000ff0500728c */ /* 0x000fd20008705670 */
[----:B------:R-:W-:Y:S05]  /*0d20*/  BRA.U !UP0, `(.L_x_0) ;  /* 0x0000000108647547 */ /* 0x000fea000b800000 */
.L_x_1:
[----:B-123--:R-:W-:-:S04]  /*0d30*/  IMAD.WIDE R4, R21, 0x4, R2 ;  /* 0x0000000415047825 */ /* 0x00efc800078e0202 */
[--C-:B------:R-:W-:Y:S01]  /*0d40*/  IMAD.WIDE R6, R13, 0x4, R2.reuse ;  /* 0x000000040d067825 */ /* 0x100fe200078e0202 */
[----:B------:R0:W2:Y:S03]  /*0d50*/  LDG.E.128 R28, desc[UR12][R4.64] ;  /* 0x0000000c041c7981 */ /* 0x0000a6000c1e1d00 */
[--C-:B------:R-:W-:Y:S01]  /*0d60*/  IMAD.WIDE R8, R15, 0x4, R2.reuse ;  /* 0x000000040f087825 */ /* 0x100fe200078e0202 */
[----:B------:R-:W3:Y:S03]  /*0d70*/  LDG.E.128 R32, desc[UR12][R6.64] ;  /* 0x0000000c06207981 */ /* 0x000ee6000c1e1d00 */
[----:B------:R-:W-:Y:S01]  /*0d80*/  IMAD.WIDE R10, R17, 0x4, R2 ;  /* 0x00000004110a7825 */ /* 0x000fe200078e0202 */
[----:B------:R-:W4:Y:S04]  /*0d90*/  LDG.E.128 R36, desc[UR12][R8.64] ;  /* 0x0000000c08247981 */ /* 0x000f28000c1e1d00 */
[----:B------:R-:W5:Y:S01]  /*0da0*/  LDG.E.128 R40, desc[UR12][R10.64] ;  /* 0x0000000c0a287981 */ /* 0x000f62000c1e1d00 */
[CC--:B------:R-:W-:Y:S01]  /*0db0*/  LEA R12, R83.reuse, R26.reuse, 0x5 ;  /* 0x0000001a530c7211 */ /* 0x0c0fe200078e28ff */
[C---:B------:R-:W-:Y:S01]  /*0dc0*/  IMAD R16, R83.reuse, 0x60, R26 ;  /* 0x0000006053107824 */ /* 0x040fe200078e021a */
[----:B------:R-:W-:Y:S01]  /*0dd0*/  LEA R14, R83, R26, 0x6 ;  /* 0x0000001a530e7211 */ /* 0x000fe200078e30ff */
[----:B------:R-:W-:-:S04]  /*0de0*/  UIADD3 UR5, UPT, UPT, UR5, 0x4, URZ ;  /* 0x0000000405057890 */ /* 0x000fc8000fffe0ff */
[----:B------:R-:W-:Y:S01]  /*0df0*/  UISETP.NE.AND UP0, UPT, UR5, URZ, UPT ;  /* 0x000000ff0500728c */ /* 0x000fe2000bf05270 */
[----:B0-----:R-:W-:Y:S01]  /*0e00*/  MOV R4, UR8 ;  /* 0x0000000800047c02 */ /* 0x001fe20008000f00 */
[----:B------:R-:W-:-:S03]  /*0e10*/  ULEA UR4, UR10, UR4, 0x2 ;  /* 0x000000040a047291 */ /* 0x000fc6000f8e10ff */
[C---:B------:R-:W-:Y:S02]  /*0e20*/  LEA R13, R4.reuse, R13, 0x2 ;  /* 0x0000000d040d7211 */ /* 0x040fe400078e10ff */
[C---:B------:R-:W-:Y:S02]  /*0e30*/  LEA R15, R4.reuse, R15, 0x2 ;  /* 0x0000000f040f7211 */ /* 0x040fe400078e10ff */
[C---:B------:R-:W-:Y:S02]  /*0e40*/  LEA R17, R4.reuse, R17, 0x2 ;  /* 0x0000001104117211 */ /* 0x040fe400078e10ff */
[----:B------:R-:W-:Y:S01]  /*0e50*/  LEA R21, R4, R21, 0x2 ;  /* 0x0000001504157211 */ /* 0x000fe200078e10ff */
[----:B--2---:R0:W-:Y:S04]  /*0e60*/  STS.128 [R26], R28 ;  /* 0x0000001c1a007388 */ /* 0x0041e80000000c00 */
[----:B---3--:R1:W-:Y:S04]  /*0e70*/  STS.128 [R12], R32 ;  /* 0x000000200c007388 */ /* 0x0083e80000000c00 */
[----:B----4-:R1:W-:Y:S04]  /*0e80*/  STS.128 [R14], R36 ;  /* 0x000000240e007388 */ /* 0x0103e80000000c00 */
[----:B-----5:R1:W-:Y:S01]  /*0e90*/  STS.128 [R16], R40 ;  /* 0x0000002810007388 */ /* 0x0203e20000000c00 */
[----:B0-----:R-:W-:Y:S01]  /*0ea0*/  LEA R26, R83, R26, 0x7 ;  /* 0x0000001a531a7211 */ /* 0x001fe200078e38ff */
[----:B------:R-:W-:Y:S06]  /*0eb0*/  BRA.U UP0, `(.L_x_1) ;  /* 0xfffffffd009c7547 */ /* 0x000fec000b83ffff */
.L_x_0:
[----:B------:R-:W0:Y:S01]  /*0ec0*/  S2UR UR8, SR_CgaCtaId ;  /* 0x00000000000879c3 */ /* 0x000e220000008800 */
[----:B------:R-:W4:Y:S01]  /*0ed0*/  S2R R13, SR_CTAID.X ;  /* 0x00000000000d7919 */ /* 0x000f220000002500 */
[----:B------:R-:W-:Y:S01]  /*0ee0*/  UISETP.NE.AND UP0, UPT, UR7, URZ, UPT ;  /* 0x000000ff0700728c */ /* 0x000fe2000bf05270 */
[----:B--2---:R-:W-:Y:S01]  /*0ef0*/  SHF.L.U32 R2, R66, 0x4, RZ ;  /* 0x0000000442027819 */ /* 0x004fe200000006ff */
[----:B------:R-:W-:Y:S01]  /*0f00*/  UMOV UR5, 0x400 ;  /* 0x0000040000057882 */ /* 0x000fe20000000000 */
[----:B------:R-:W-:Y:S01]  /*0f10*/  LOP3.LUT R24, R24, 0x7c, RZ, 0xc0, !PT ;  /* 0x0000007c18187812 */ /* 0x000fe200078ec0ff */
[----:B------:R-:W-:Y:S01]  /*0f20*/  UIADD3 UR5, UPT, UPT, UR5, 0x2000, URZ ;  /* 0x0000200005057890 */ /* 0x000fe2000fffe0ff */
[----:B-1----:R-:W-:Y:S01]  /*0f30*/  LOP3.LUT R12, R2, 0x1f0, RZ, 0xc0, !PT ;  /* 0x000001f0020c7812 */ /* 0x002fe200078ec0ff */
[----:B---3--:R-:W1:Y:S01]  /*0f40*/  LDC.64 R4, c[0x0][0x388] ;  /* 0x0000e200ff047b82 */ /* 0x008e620000000a00 */
[----:B------:R-:W2:Y:S01]  /*0f50*/  LDCU UR11, c[0x0][0x39c] ;  /* 0x00007380ff0b77ac */ /* 0x000ea20008000800 */
[----:B0-----:R-:W-:Y:S01]  /*0f60*/  ULEA UR5, UR8, UR5, 0x18 ;  /* 0x0000000508057291 */ /* 0x001fe2000f8ec0ff */
[----:B------:R-:W-:Y:S11]  /*0f70*/  BRA.U !UP0, `(.L_x_5) ;  /* 0x00000001085c7547 */ /* 0x000ff6000b800000 */
[----:B------:R-:W0:Y:S01]  /*0f80*/  S2UR UR8, SR_CgaCtaId ;  /* 0x00000000000879c3 */ /* 0x000e220000008800 */
[----:B------:R-:W3:Y:S01]  /*0f90*/  LDCU UR14, c[0x0][0x3a0] ;  /* 0x00007400ff0e77ac */ /* 0x000ee20008000800 */
[----:B------:R-:W-:Y:S02]  /*0fa0*/  SHF.L.U32 R3, R66, 0x4, RZ ;  /* 0x0000000442037819 */ /* 0x000fe400000006ff */
[----:B------:R-:W-:Y:S01]  /*0fb0*/  IADD3 R0, PT, PT, R0, UR4, RZ ;  /* 0x0000000400007c10 */ /* 0x000fe2000fffe0ff */
[----:B------:R-:W-:Y:S01]  /*0fc0*/  UMOV UR4, 0x400 ;  /* 0x0000040000047882 */ /* 0x000fe20000000000 */
[----:B------:R-:W-:Y:S01]  /*0fd0*/  LOP3.LUT R3, R3, 0x10, RZ, 0xe2, !PT ;  /* 0x0000001003037812 */ /* 0x000fe200078ee2ff */
[----:B------:R-:W-:Y:S01]  /*0fe0*/  UIADD3 UR7, UPT, UPT, -UR7, URZ, URZ ;  /* 0x000000ff07077290 */ /* 0x000fe2000fffe1ff */
[----:B------:R-:W1:Y:S01]  /*0ff0*/  LDC.64 R6, c[0x0][0x380] ;  /* 0x0000e000ff067b82 */ /* 0x000e620000000a00 */
[----:B------:R-:W-:Y:S02]  /*1000*/  LEA R2, R27, R0, 0x7 ;  /* 0x000000001b027211 */ /* 0x000fe400078e38ff */
[----:B------:R-:W-:-:S03]  /*1010*/  LEA R0, R0, R3, 0x5 ;  /* 0x0000000300007211 */ /* 0x000fc600078e28ff */
[----:B---3--:R-:W-:Y:S01]  /*1020*/  IMAD R25, R2, UR14, R25 ;  /* 0x0000000e02197c24 */ /* 0x008fe2000f8e0219 */
[----:B0-----:R-:W-:-:S06]  /*1030*/  ULEA UR4, UR8, UR4, 0x18 ;  /* 0x0000000408047291 */ /* 0x001fcc000f8ec0ff */
[----:B------:R-:W-:-:S07]  /*1040*/  IADD3 R0, PT, PT, R0, UR4, RZ ;  /* 0x0000000400007c10 */ /* 0x000fce000fffe0ff */
.L_x_6:
[----:B-1----:R-:W-:-:S05]  /*1050*/  IMAD.WIDE R2, R25, 0x4, R6 ;  /* 0x0000000419027825 */ /* 0x002fca00078e0206 */
[----:B------:R-:W3:Y:S01]  /*1060*/  LDG.E.128 R8, desc[UR12][R2.64] ;  /* 0x0000000c02087981 */ /* 0x000ee2000c1e1d00 */
[----:B------:R-:W-:Y:S01]  /*1070*/  UIADD3 UR7, UPT, UPT, UR7, 0x1, URZ ;  /* 0x0000000107077890 */ /* 0x000fe2000fffe0ff */
[----:B------:R-:W-:Y:S02]  /*1080*/  MOV R14, UR14 ;  /* 0x0000000e000e7c02 */ /* 0x000fe40008000f00 */
[----:B------:R-:W-:Y:S01]  /*1090*/  MOV R15, UR10 ;  /* 0x0000000a000f7c02 */ /* 0x000fe20008000f00 */
[----:B------:R-:W-:Y:S02]  /*10a0*/  UISETP.NE.AND UP0, UPT, UR7, URZ, UPT ;  /* 0x000000ff0700728c */ /* 0x000fe4000bf05270 */
[----:B------:R-:W-:Y:S01]  /*10b0*/  IMAD R25, R14, UR10, R25 ;  /* 0x0000000a0e197c24 */ /* 0x000fe2000f8e0219 */
[----:B---3--:R0:W-:Y:S02]  /*10c0*/  STS.128 [R0], R8 ;  /* 0x0000000800007388 */ /* 0x0081e40000000c00 */
[----:B0-----:R-:W-:-:S04]  /*10d0*/  LEA R0, R15, R0, 0x5 ;  /* 0x000000000f007211 */ /* 0x001fc800078e28ff */
[----:B------:R-:W-:Y:S05]  /*10e0*/  BRA.U UP0, `(.L_x_6) ;  /* 0xfffffffd00d87547 */ /* 0x000fea000b83ffff */
.L_x_5:
[----:B----4-:R-:W-:Y:S01]  /*10f0*/  LEA R24, R13, R24, 0x7 ;  /* 0x000000180d187211 */ /* 0x010fe200078e38ff */
[----:B------:R-:W-:Y:S01]  /*1100*/  UMOV UR4, URZ ;  /* 0x000000ff00047c82 */ /* 0x000fe20008000000 */
[----:B------:R-:W-:-:S07]  /*1110*/  IADD3 R12, PT, PT, R12, UR5, RZ ;  /* 0x000000050c0c7c10 */ /* 0x000fce000fffe0ff */
.L_x_7:
[----:B0-----:R-:W-:-:S05]  /*1120*/  LEA.HI R7, R66, UR4, RZ, 0x1b ;  /* 0x0000000442077c11 */ /* 0x001fca000f8fd8ff */
[----:B--2---:R-:W-:-:S04]  /*1130*/  IMAD R3, R7, UR11, R24 ;  /* 0x0000000b07037c24 */ /* 0x004fc8000f8e0218 */
[----:B-1----:R-:W-:-:S05]  /*1140*/  IMAD.WIDE R2, R3, 0x4, R4 ;  /* 0x0000000403027825 */ /* 0x002fca00078e0204 */
[----:B------:R-:W2:Y:S01]  /*1150*/  LDG.E.128 R8, desc[UR12][R2.64] ;  /* 0x0000000c02087981 */ /* 0x000ea2000c1e1d00 */
[----:B------:R-:W-:Y:S01]  /*1160*/  LEA R7, R7, R12, 0x9 ;  /* 0x0000000c07077211 */ /* 0x000fe200078e48ff */
[----:B------:R-:W-:-:S04]  /*1170*/  UIADD3 UR4, UPT, UPT, UR6, UR4, URZ ;  /* 0x0000000406047290 */ /* 0x000fc8000fffe0ff */
[----:B------:R-:W-:Y:S01]  /*1180*/  UISETP.GE.U32.AND UP0, UPT, UR4, 0x8, UPT ;  /* 0x000000080400788c */ /* 0x000fe2000bf06070 */
[----:B--2---:R0:W-:Y:S08]  /*1190*/  STS.128 [R7], R8 ;  /* 0x0000000807007388 */ /* 0x0041f00000000c00 */
[----:B------:R-:W-:Y:S05]  /*11a0*/  BRA.U !UP0, `(.L_x_7) ;  /* 0xfffffffd08dc7547 */ /* 0x000fea000b83ffff */
[----:B------:R1:W-:Y:S01]  /*11b0*/  STL [R1+0x68], RZ ;  /* 0x000068ff01007387 */ /* 0x0003e20000100800 */
[----:B------:R-:W2:Y:S01]  /*11c0*/  LDCU UR4, c[0x0][0x3a0] ;  /* 0x00007400ff0477ac */ /* 0x000ea20008000800 */
[----:B------:R-:W-:Y:S01]  /*11d0*/  HFMA2 R0, -RZ, RZ, 0, 0 ;  /* 0x00000000ff007431 */ /* 0x000fe200000001ff */
[----:B------:R-:W-:Y:S01]  /*11e0*/  MOV R252, RZ ;  /* 0x000000ff00fc7202 */ /* 0x000fe20000000f00 */
[----:B------:R1:W-:Y:S01]  /*11f0*/  STL [R1+0x64], RZ ;  /* 0x000064ff01007387 */ /* 0x0003e20000100800 */
[----:B------:R-:W-:Y:S01]  /*1200*/  HFMA2 R245, -RZ, RZ, 0, 0 ;  /* 0x00000000fff57431 */ /* 0x000fe200000001ff */
[----:B------:R-:W-:Y:S01]  /*1210*/  CS2R R250, SRZ ;  /* 0x0000000000fa7805 */ /* 0x000fe2000001ff00 */
[----:B------:R-:W-:Y:S01]  /*1220*/  HFMA2 R234, -RZ, RZ, 0, 0 ;  /* 0x00000000ffea7431 */ /* 0x000fe200000001ff */
[----:B------:R1:W-:Y:S01]  /*1230*/  STL [R1+0x60], RZ ;  /* 0x000060ff01007387 */ /* 0x0003e20000100800 */
[----:B------:R-:W-:Y:S02]  /*1240*/  CS2R R248, SRZ ;  /* 0x0000000000f87805 */ /* 0x000fe4000001ff00 */
[----:B------:R-:W-:-:S02]  /*1250*/  CS2R R246, SRZ ;  /* 0x0000000000f67805 */ /* 0x000fc4000001ff00 */
[----:B------:R-:W-:Y:S01]  /*1260*/  CS2R R242, SRZ ;  /* 0x0000000000f27805 */ /* 0x000fe2000001ff00 */
[----:B------:R1:W-:Y:S01]  /*1270*/  STL [R1+0x5c], RZ ;  /* 0x00005cff01007387 */ /* 0x0003e20000100800 */
[----:B------:R-:W-:Y:S02]  /*1280*/  MOV R241, RZ ;  /* 0x000000ff00f17202 */ /* 0x000fe40000000f00 */
[----:B------:R-:W-:Y:S02]  /*1290*/  CS2R R232, SRZ ;  /* 0x0000000000e87805 */ /* 0x000fe4000001ff00 */
[----:B------:R-:W-:Y:S01]  /*12a0*/  CS2R R230, SRZ ;  /* 0x0000000000e67805 */ /* 0x000fe2000001ff00 */
[----:B------:R1:W-:Y:S01]  /*12b0*/  STL [R1+0x58], RZ ;  /* 0x000058ff01007387 */ /* 0x0003e20000100800 */
[----:B------:R-:W-:Y:S02]  /*12c0*/  CS2R R228, SRZ ;  /* 0x0000000000e47805 */ /* 0x000fe4000001ff00 */
[----:B------:R-:W-:Y:S01]  /*12d0*/  CS2R R226, SRZ ;  /* 0x0000000000e27805 */ /* 0x000fe2000001ff00 */
[----:B--2---:R-:W-:Y:S01]  /*12e0*/  UISETP.GE.AND UP0, UPT, UR4, 0x1, UPT ;  /* 0x000000010400788c */ /* 0x004fe2000bf06270 */
[----:B------:R1:W-:Y:S01]  /*12f0*/  STL [R1+0x54], RZ ;  /* 0x000054ff01007387 */ /* 0x0003e20000100800 */
[----:B------:R-:W-:-:S02]  /*1300*/  CS2R R224, SRZ ;  /* 0x0000000000e07805 */ /* 0x000fc4000001ff00 */
[----:B------:R-:W-:Y:S02]  /*1310*/  CS2R R222, SRZ ;  /* 0x0000000000de7805 */ /* 0x000fe4000001ff00 */
[----:B------:R-:W-:Y:S01]  /*1320*/  CS2R R220, SRZ ;  /* 0x0000000000dc7805 */ /* 0x000fe2000001ff00 */
[----:B------:R1:W-:Y:S01]  /*1330*/  STL [R1+0x50], RZ ;  /* 0x000050ff01007387 */ /* 0x0003e20000100800 */
[----:B------:R-:W-:Y:S02]  /*1340*/  CS2R R218, SRZ ;  /* 0x0000000000da7805 */ /* 0x000fe4000001ff00 */
[----:B------:R-:W-:Y:S02]  /*1350*/  CS2R R216, SRZ ;  /* 0x0000000000d87805 */ /* 0x000fe4000001ff00 */
[----:B------:R-:W-:Y:S01]  /*1360*/  CS2R R214, SRZ ;  /* 0x0000000000d67805 */ /* 0x000fe2000001ff00 */
        /* <DEDUP_REMOVED lines=10> */
[----:B0-----:R-:W-:Y:S02]  /*1410*/  CS2R R6, SRZ ;  /* 0x0000000000067805 */ /* 0x001fe4000001ff00 */
        /* <DEDUP_REMOVED lines=65> */
[----:B------:R1:W-:Y:S01]  /*1830*/  STL [R1], RZ ;  /* 0x000000ff01007387 */ /* 0x0003e20000100800 */
[----:B------:R-:W-:Y:S02]  /*1840*/  CS2R R122, SRZ ;  /* 0x00000000007a7805 */ /* 0x000fe4000001ff00 */
[----:B------:R-:W-:Y:S02]  /*1850*/  CS2R R124, SRZ ;  /* 0x00000000007c7805 */ /* 0x000fe4000001ff00 */
[----:B------:R-:W-:Y:S02]  /*1860*/  CS2R R126, SRZ ;  /* 0x00000000007e7805 */ /* 0x000fe4000001ff00 */
[----:B------:R-:W-:-:S02]  /*1870*/  CS2R R128, SRZ ;  /* 0x0000000000807805 */ /* 0x000fc4000001ff00 */
[----:B------:R-:W-:Y:S02]  /*1880*/  CS2R R130, SRZ ;  /* 0x0000000000827805 */ /* 0x000fe4000001ff00 */
[----:B------:R-:W-:Y:S02]  /*1890*/  CS2R R132, SRZ ;  /* 0x0000000000847805 */ /* 0x000fe4000001ff00 */
        /* <DEDUP_REMOVED lines=34> */
[----:B------:R-:W-:Y:S01]  /*1ac0*/  CS2R R202, SRZ ;  /* 0x0000000000ca7805 */ /* 0x000fe2000001ff00 */
[----:B------:R-:W-:Y:S06]  /*1ad0*/  BAR.SYNC.DEFER_BLOCKING 0x0 ;  /* 0x0000000000007b1d */ /* 0x000fec0000010000 */
[----:B-1----:R-:W-:Y:S05]  /*1ae0*/  BRA.U !UP0, `(.L_x_8) ;  /* 0x0000002908587547 */ /* 0x002fea000b800000 */
[----:B------:R-:W-:Y:S01]  /*1af0*/  UISETP.LT.U32.AND UP0, UPT, UR6, 0x8, UPT ;  /* 0x000000080600788c */ /* 0x000fe2000bf01070 */
[----:B------:R-:W-:Y:S01]  /*1b00*/  MOV R0, RZ ;  /* 0x000000ff00007202 */ /* 0x000fe20000000f00 */
[----:B------:R-:W-:Y:S01]  /*1b10*/  UMOV UR4, URZ ;  /* 0x000000ff00047c82 */ /* 0x000fe20008000000 */
[----:B------:R-:W-:Y:S01]  /*1b20*/  UMOV UR5, URZ ;  /* 0x000000ff00057c82 */ /* 0x000fe20008000000 */
[----:B------:R-:W-:-:S04]  /*1b30*/  USEL UR11, UR6, 0x8, !UP0 ;  /* 0x00000008060b7887 */ /* 0x000fc8000c000000 */
[----:B------:R-:W-:-:S12]  /*1b40*/  UIADD3 UR11, UPT, UPT, UR11, -0x1, URZ ;  /* 0xffffffff0b0b7890 */ /* 0x000fd8000fffe0ff */
.L_x_16:
[----:B------:R-:W0:Y:S01]  /*1b50*/  LDCU UR15, c[0x0][0x3a0] ;  /* 0x00007400ff0f77ac */ /* 0x000e220008000800 */
[----:B------:R-:W-:Y:S02]  /*1b60*/  UIADD3 UR10, UPT, UPT, UR4, 0x8, URZ ;  /* 0x00000008040a7890 */ /* 0x000fe4000fffe0ff */
[----:B------:R-:W-:Y:S02]  /*1b70*/  ULOP3.LUT UR8, UR5, 0x1, URZ, 0x3c, !UPT ;  /* 0x0000000105087892 */ /* 0x000fe4000f8e3cff */
[----:B0-----:R-:W-:-:S09]  /*1b80*/  UISETP.GE.AND UP0, UPT, UR10, UR15, UPT ;  /* 0x0000000f0a00728c */ /* 0x001fd2000bf06270 */
[----:B---3--:R-:W-:Y:S05]  /*1b90*/  BRA.U UP0, `(.L_x_9) ;  /* 0x0000001100947547 */ /* 0x008fea000b800000 */
[----:B------:R-:W-:Y:S01]  /*1ba0*/  UISETP.GE.U32.AND UP0, UPT, UR9, 0x3, UPT ;  /* 0x000000030900788c */ /* 0x000fe2000bf06070 */
[----:B------:R-:W-:Y:S01]  /*1bb0*/  MOV R72, RZ ;  /* 0x000000ff00487202 */ /* 0x000fe20000000f00 */
[----:B------:R-:W-:-:S04]  /*1bc0*/  UIADD3 UR14, UPT, UPT, UR9, 0x1, URZ ;  /* 0x00000001090e7890 */ /* 0x000fc8000fffe0ff */
[----:B------:R-:W-:-:S03]  /*1bd0*/  ULOP3.LUT UP1, URZ, UR14, 0x3, URZ, 0xc0, !UPT ;  /* 0x000000030eff7892 */ /* 0x000fc6000f82c0ff */
[----:B------:R-:W-:Y:S08]  /*1be0*/  BRA.U !UP0, `(.L_x_10) ;  /* 0x0000000508347547 */ /* 0x000ff0000b800000 */
[----:B------:R-:W0:Y:S01]  /*1bf0*/  S2R R240, SR_TID.Y ;  /* 0x0000000000f07919 */ /* 0x000e220000002200 */
[----:B------:R-:W0:Y:S01]  /*1c00*/  LDCU UR16, c[0x0][0x360] ;  /* 0x00006c00ff1077ac */ /* 0x000e220008000800 */
[----:B------:R-:W1:Y:S01]  /*1c10*/  S2UR UR7, SR_CgaCtaId ;  /* 0x00000000000779c3 */ /* 0x000e620000008800 */
[----:B------:R-:W-:Y:S01]  /*1c20*/  MOV R73, UR8 ;  /* 0x0000000800497c02 */ /* 0x000fe20008000f00 */
[----:B------:R-:W0:Y:S01]  /*1c30*/  S2R R239, SR_TID.X ;  /* 0x0000000000ef7919 */ /* 0x000e220000002100 */
[----:B------:R-:W-:Y:S01]  /*1c40*/  UMOV UR6, 0x400 ;  /* 0x0000040000067882 */ /* 0x000fe20000000000 */
[----:B------:R-:W-:Y:S01]  /*1c50*/  HFMA2 R72, -RZ, RZ, 0, 0 ;  /* 0x00000000ff487431 */ /* 0x000fe200000001ff */
[----:B------:R-:W2:Y:S01]  /*1c60*/  S2R R61, SR_CTAID.Y ;  /* 0x00000000003d7919 */ /* 0x000ea20000002600 */
[----:B-1----:R-:W-:Y:S01]  /*1c70*/  ULEA UR6, UR7, UR6, 0x18 ;  /* 0x0000000607067291 */ /* 0x002fe2000f8ec0ff */
[----:B0-----:R-:W-:-:S05]  /*1c80*/  IMAD R74, R240, UR16, R239 ;  /* 0x00000010f04a7c24 */ /* 0x001fca000f8e02ef */
[----:B------:R-:W-:Y:S02]  /*1c90*/  SHF.L.U32 R60, R74, 0x4, RZ ;  /* 0x000000044a3c7819 */ /* 0x000fe400000006ff */
[----:B------:R-:W-:Y:S02]  /*1ca0*/  SHF.R.U32.HI R74, RZ, 0x1, R74 ;  /* 0x00000001ff4a7819 */ /* 0x000fe4000001164a */
[----:B------:R-:W-:-:S04]  /*1cb0*/  LOP3.LUT R60, R60, 0x10, RZ, 0xe2, !PT ;  /* 0x000000103c3c7812 */ /* 0x000fc800078ee2ff */
[----:B------:R-:W-:Y:S02]  /*1cc0*/  LEA R60, R74, R60, 0x5 ;  /* 0x0000003c4a3c7211 */ /* 0x000fe400078e28ff */
[----:B--2---:R-:W-:Y:S02]  /*1cd0*/  LEA R74, R61, R74, 0x7 ;  /* 0x0000004a3d4a7211 */ /* 0x004fe400078e38ff */
[----:B------:R-:W0:Y:S01]  /*1ce0*/  LDC R61, c[0x0][0x364] ;  /* 0x0000d900ff3d7b82 */ /* 0x000e220000000800 */
[----:B------:R-:W-:Y:S01]  /*1cf0*/  IADD3 R60, PT, PT, R60, UR6, RZ ;  /* 0x000000063c3c7c10 */ /* 0x000fe2000fffe0ff */
[----:B------:R-:W-:-:S03]  /*1d00*/  UIADD3 UR6, UPT, UPT, UR9, 0x1, URZ ;  /* 0x0000000109067890 */ /* 0x000fc6000fffe0ff */
[----:B------:R-:W-:Y:S01]  /*1d10*/  LEA R73, R73, R60, 0xc ;  /* 0x0000003c49497211 */ /* 0x000fe200078e60ff */
[----:B------:R-:W-:-:S04]  /*1d20*/  ULOP3.LUT UR6, UR6, 0xfffffffc, URZ, 0xc0, !UPT ;  /* 0xfffffffc06067892 */ /* 0x000fc8000f8ec0ff */
[----:B------:R-:W-:Y:S01]  /*1d30*/  UIADD3 UR6, UPT, UPT, -UR6, URZ, URZ ;  /* 0x000000ff06067290 */ /* 0x000fe2000fffe1ff */
[----:B0-----:R-:W-:Y:S01]  /*1d40*/  IMAD R61, R61, UR16, RZ ;  /* 0x000000103d3d7c24 */ /* 0x001fe2000f8e02ff */
[----:B------:R-:W0:Y:S04]  /*1d50*/  LDCU.64 UR16, c[0x0][0x380] ;  /* 0x00007000ff1077ac */ /* 0x000e280008000a00 */
[----:B------:R-:W-:Y:S02]  /*1d60*/  SHF.R.U32.HI R60, RZ, 0x1, R61 ;  /* 0x00000001ff3c7819 */ /* 0x000fe4000001163d */
[----:B------:R-:W-:-:S03]  /*1d70*/  LOP3.LUT R61, R61, 0xfffffffe, RZ, 0xc0, !PT ;  /* 0xfffffffe3d3d7812 */ /* 0x000fc600078ec0ff */
[----:B------:R-:W-:Y:S01]  /*1d80*/  IMAD R235, R60, 0x3, R74 ;  /* 0x000000033ceb7824 */ /* 0x000fe200078e024a */
[C---:B------:R-:W-:Y:S02]  /*1d90*/  IADD3 R61, PT, PT, R74.reuse, R61, RZ ;  /* 0x0000003d4a3d7210 */ /* 0x040fe40007ffe0ff */
[C---:B------:R-:W-:Y:S01]  /*1da0*/  IADD3 R60, PT, PT, R74.reuse, R60, RZ ;  /* 0x0000003c4a3c7210 */ /* 0x040fe20007ffe0ff */
[----:B------:R-:W-:Y:S02]  /*1db0*/  IMAD R74, R74, UR15, RZ ;  /* 0x0000000f4a4a7c24 */ /* 0x000fe4000f8e02ff */
[----:B------:R-:W-:Y:S02]  /*1dc0*/  IMAD R75, R61, UR15, RZ ;  /* 0x0000000f3d4b7c24 */ /* 0x000fe4000f8e02ff */
[----:B------:R-:W-:Y:S02]  /*1dd0*/  IMAD R235, R235, UR15, RZ ;  /* 0x0000000febeb7c24 */ /* 0x000fe4000f8e02ff */
[----:B0-----:R-:W-:-:S07]  /*1de0*/  IMAD R236, R60, UR15, RZ ;  /* 0x0000000f3cec7c24 */ /* 0x001fce000f8e02ff */
.L_x_11:
[----:B------:R-:W0:Y:S02]  /*1df0*/  LDC R237, c[0x0][0x360] ;  /* 0x0000d800ffed7b82 */ /* 0x000e240000000800 */
[----:B0-----:R-:W-:-:S05]  /*1e00*/  IMAD R60, R240, R237, R239 ;  /* 0x000000edf03c7224 */ /* 0x001fca00078e02ef */
[----:B------:R-:W-:-:S04]  /*1e10*/  SHF.L.U32 R60, R60, 0x2, RZ ;  /* 0x000000023c3c7819 */ /* 0x000fc800000006ff */
[----:B------:R-:W-:-:S04]  /*1e20*/  LOP3.LUT R60, R60, 0x4, RZ, 0xc0, !PT ;  /* 0x000000043c3c7812 */ /* 0x000fc800078ec0ff */
[----:B------:R-:W-:-:S04]  /*1e30*/  IADD3 R64, PT, PT, R60, UR4, RZ ;  /* 0x000000043c407c10 */ /* 0x000fc8000fffe0ff */
[----:B------:R-:W-:-:S04]  /*1e40*/  IADD3 R61, P0, PT, R64, R74, RZ ;  /* 0x0000004a403d7210 */ /* 0x000fc80007f1e0ff */
[----:B------:R-:W-:Y:S02]  /*1e50*/  IADD3.X R62, PT, PT, RZ, RZ, RZ, P0, !PT ;  /* 0x000000ffff3e7210 */ /* 0x000fe400007fe4ff */
[----:B------:R-:W-:-:S04]  /*1e60*/  LEA R60, P0, R61, UR16, 0x2 ;  /* 0x000000103d3c7c11 */ /* 0x000fc8000f8010ff */
[----:B------:R-:W-:-:S06]  /*1e70*/  LEA.HI.X R61, R61, UR17, R62, 0x2, P0 ;  /* 0x000000113d3d7c11 */ /* 0x000fcc00080f143e */
[----:B------:R-:W2:Y:S01]  /*1e80*/  LDG.E.128 R60, desc[UR12][R60.64+0x20] ;  /* 0x0000200c3c3c7981 */ /* 0x000ea2000c1e1d00 */
[----:B------:R-:W0:Y:S02]  /*1e90*/  LDC R65, c[0x0][0x364] ;  /* 0x0000d900ff417b82 */ /* 0x000e240000000800 */
[----:B0-----:R-:W-:Y:S01]  /*1ea0*/  IMAD R237, R237, R65, RZ ;  /* 0x00000041eded7224 */ /* 0x001fe200078e02ff */
[----:B--2---:R0:W-:Y:S02]  /*1eb0*/  STS.128 [R73], R60 ;  /* 0x0000003c49007388 */ /* 0x0041e40000000c00 */
[----:B0-----:R-:W-:-:S04]  /*1ec0*/  IADD3 R61, P0, PT, R64, R236, RZ ;  /* 0x000000ec403d7210 */ /* 0x001fc80007f1e0ff */
[----:B------:R-:W-:Y:S02]  /*1ed0*/  IADD3.X R62, PT, PT, RZ, RZ, RZ, P0, !PT ;  /* 0x000000ffff3e7210 */ /* 0x000fe400007fe4ff */
[----:B------:R-:W-:-:S04]  /*1ee0*/  LEA R60, P0, R61, UR16, 0x2 ;  /* 0x000000103d3c7c11 */ /* 0x000fc8000f8010ff */
[----:B------:R-:W-:Y:S02]  /*1ef0*/  LEA.HI.X R61, R61, UR17, R62, 0x2, P0 ;  /* 0x000000113d3d7c11 */ /* 0x000fe400080f143e */
[C---:B------:R-:W-:Y:S02]  /*1f00*/  IADD3 R63, P0, PT, R64.reuse, R75, RZ ;  /* 0x0000004b403f7210 */ /* 0x040fe40007f1e0ff */
[----:B------:R-:W-:Y:S02]  /*1f10*/  IADD3 R62, P1, PT, R64, R235, RZ ;  /* 0x000000eb403e7210 */ /* 0x000fe40007f3e0ff */
[----:B------:R-:W-:Y:S02]  /*1f20*/  IADD3.X R65, PT, PT, RZ, RZ, RZ, P0, !PT ;  /* 0x000000ffff417210 */ /* 0x000fe400007fe4ff */
[----:B------:R-:W-:-:S04]  /*1f30*/  LEA R64, P0, R63, UR16, 0x2 ;  /* 0x000000103f407c11 */ /* 0x000fc8000f8010ff */
[----:B------:R-:W-:Y:S02]  /*1f40*/  LEA.HI.X R65, R63, UR17, R65, 0x2, P0 ;  /* 0x000000113f417c11 */ /* 0x000fe400080f1441 */
[----:B------:R-:W-:Y:S02]  /*1f50*/  IADD3.X R63, PT, PT, RZ, RZ, RZ, P1, !PT ;  /* 0x000000ffff3f7210 */ /* 0x000fe40000ffe4ff */
[C---:B------:R-:W-:Y:S02]  /*1f60*/  LEA R68, P0, R62.reuse, UR16, 0x2 ;  /* 0x000000103e447c11 */ /* 0x040fe4000f8010ff */
[----:B------:R-:W2:Y:S02]  /*1f70*/  LDG.E.128 R64, desc[UR12][R64.64+0x20] ;  /* 0x0000200c40407981 */ /* 0x000ea4000c1e1d00 */
[----:B------:R-:W-:Y:S02]  /*1f80*/  LEA.HI.X R69, R62, UR17, R63, 0x2, P0 ;  /* 0x000000113e457c11 */ /* 0x000fe400080f143f */
[----:B------:R-:W3:Y:S04]  /*1f90*/  LDG.E.128 R60, desc[UR12][R60.64+0x20] ;  /* 0x0000200c3c3c7981 */ /* 0x000ee8000c1e1d00 */
[----:B------:R-:W4:Y:S01]  /*1fa0*/  LDG.E.128 R68, desc[UR12][R68.64+0x20] ;  /* 0x0000200c44447981 */ /* 0x000f22000c1e1d00 */
[----:B------:R-:W-:-:S04]  /*1fb0*/  SHF.R.U32.HI R237, RZ, 0x1, R237 ;  /* 0x00000001ffed7819 */ /* 0x000fc800000116ed */
[----:B------:R-:W-:Y:S01]  /*1fc0*/  LEA R238, R237, R73, 0x5 ;  /* 0x00000049edee7211 */ /* 0x000fe200078e28ff */
[----:B------:R-:W-:-:S04]  /*1fd0*/  UIADD3 UR6, UPT, UPT, UR6, 0x4, URZ ;  /* 0x0000000406067890 */ /* 0x000fc8000fffe0ff */
[----:B------:R-:W-:Y:S01]  /*1fe0*/  UISETP.NE.AND UP0, UPT, UR6, URZ, UPT ;  /* 0x000000ff0600728c */ /* 0x000fe2000bf05270 */
[C---:B------:R-:W-:Y:S01]  /*1ff0*/  LEA R72, R237.reuse, R72, 0x2 ;  /* 0x00000048ed487211 */ /* 0x040fe200078e10ff */
[----:B---3--:R0:W-:Y:S02]  /*2000*/  STS.128 [R238], R60 ;  /* 0x0000003cee007388 */ /* 0x0081e40000000c00 */
[----:B0-----:R-:W-:-:S05]  /*2010*/  LEA R60, R237, R73, 0x6 ;  /* 0x00000049ed3c7211 */ /* 0x001fca00078e30ff */
[----:B--2---:R0:W-:Y:S02]  /*2020*/  STS.128 [R60], R64 ;  /* 0x000000403c007388 */ /* 0x0041e40000000c00 */
[----:B0-----:R-:W-:-:S05]  /*2030*/  IMAD R60, R237, 0x60, R73 ;  /* 0x00000060ed3c7824 */ /* 0x001fca00078e0249 */
[----:B----4-:R0:W-:Y:S01]  /*2040*/  STS.128 [R60], R68 ;  /* 0x000000443c007388 */ /* 0x0101e20000000c00 */
[C---:B------:R-:W-:Y:S01]  /*2050*/  LEA R73, R237.reuse, R73, 0x7 ;  /* 0x00000049ed497211 */ /* 0x040fe200078e38ff */
[----:B0-----:R-:W-:-:S05]  /*2060*/  IMAD R60, R237, UR15, RZ ;  /* 0x0000000fed3c7c24 */ /* 0x001fca000f8e02ff */
[C---:B------:R-:W-:Y:S02]  /*2070*/  LEA R236, R60.reuse, R236, 0x2 ;  /* 0x000000ec3cec7211 */ /* 0x040fe400078e10ff */
[C---:B------:R-:W-:Y:S02]  /*2080*/  LEA R75, R60.reuse, R75, 0x2 ;  /* 0x0000004b3c4b7211 */ /* 0x040fe400078e10ff */
[C---:B------:R-:W-:Y:S02]  /*2090*/  LEA R235, R60.reuse, R235, 0x2 ;  /* 0x000000eb3ceb7211 */ /* 0x040fe400078e10ff */
[----:B------:R-:W-:Y:S01]  /*20a0*/  LEA R74, R60, R74, 0x2 ;  /* 0x0000004a3c4a7211 */ /* 0x000fe200078e10ff */
[----:B------:R-:W-:Y:S06]  /*20b0*/  BRA.U UP0, `(.L_x_11) ;  /* 0xfffffffd004c7547 */ /* 0x000fec000b83ffff */
.L_x_10:
[----:B------:R-:W-:Y:S05]  /*20c0*/  BRA.U !UP1, `(.L_x_12) ;  /* 0x00000005090c7547 */ /* 0x000fea000b800000 */
[----:B------:R-:W0:Y:S01]  /*20d0*/  S2R R66, SR_TID.Y ;  /* 0x0000000000427919 */ /* 0x000e220000002200 */
[----:B------:R-:W0:Y:S01]  /*20e0*/  LDCU UR6, c[0x0][0x360] ;  /* 0x00006c00ff0677ac */ /* 0x000e220008000800 */
[----:B------:R-:W1:Y:S01]  /*20f0*/  S2UR UR7, SR_CgaCtaId ;  /* 0x00000000000779c3 */ /* 0x000e620000008800 */
[----:B------:R-:W0:Y:S01]  /*2100*/  S2R R65, SR_TID.X ;  /* 0x0000000000417919 */ /* 0x000e220000002100 */
[----:B------:R-:W2:Y:S01]  /*2110*/  LDCU.64 UR16, c[0x0][0x380] ;  /* 0x00007000ff1077ac */ /* 0x000ea20008000a00 */
[----:B------:R-:W3:Y:S01]  /*2120*/  S2R R64, SR_CTAID.Y ;  /* 0x0000000000407919 */ /* 0x000ee20000002600 */
[----:B0-----:R-:W-:Y:S01]  /*2130*/  IMAD R60, R66, UR6, R65 ;  /* 0x00000006423c7c24 */ /* 0x001fe2000f8e0241 */
[----:B------:R-:W-:Y:S02]  /*2140*/  UMOV UR6, 0x400 ;  /* 0x0000040000067882 */ /* 0x000fe40000000000 */
[----:B-1----:R-:W-:Y:S02]  /*2150*/  ULEA UR6, UR7, UR6, 0x18 ;  /* 0x0000000607067291 */ /* 0x002fe4000f8ec0ff */
[----:B------:R-:W-:-:S02]  /*2160*/  SHF.L.U32 R61, R60, 0x4, RZ ;  /* 0x000000043c3d7819 */ /* 0x000fc400000006ff */
[C---:B------:R-:W-:Y:S02]  /*2170*/  LEA.HI R72, R60.reuse, R72, RZ, 0x1f ;  /* 0x000000483c487211 */ /* 0x040fe400078ff8ff */
[----:B------:R-:W-:Y:S02]  /*2180*/  SHF.L.U32 R62, R60, 0x2, RZ ;  /* 0x000000023c3e7819 */ /* 0x000fe400000006ff */
[----:B------:R-:W-:Y:S02]  /*2190*/  LOP3.LUT R60, R61, 0x10, RZ, 0xc0, !PT ;  /* 0x000000103d3c7812 */ /* 0x000fe400078ec0ff */
[----:B---3--:R-:W-:Y:S02]  /*21a0*/  LEA R64, R64, R72, 0x7 ;  /* 0x0000004840407211 */ /* 0x008fe400078e38ff */
[----:B------:R-:W-:Y:S02]  /*21b0*/  IADD3 R61, PT, PT, R60, UR6, RZ ;  /* 0x000000063c3d7c10 */ /* 0x000fe4000fffe0ff */
[----:B------:R-:W-:-:S02]  /*21c0*/  MOV R60, UR8 ;  /* 0x00000008003c7c02 */ /* 0x000fc40008000f00 */
[----:B------:R-:W-:Y:S02]  /*21d0*/  LOP3.LUT R63, R62, 0x4, RZ, 0xc0, !PT ;  /* 0x000000043e3f7812 */ /* 0x000fe400078ec0ff */
[----:B------:R-:W-:Y:S01]  /*21e0*/  LEA R62, R60, R61, 0xc ;  /* 0x0000003d3c3e7211 */ /* 0x000fe200078e60ff */
[----:B------:R-:W-:Y:S01]  /*21f0*/  IMAD R61, R64, UR15, RZ ;  /* 0x0000000f403d7c24 */ /* 0x000fe2000f8e02ff */
[----:B------:R-:W-:Y:S02]  /*2200*/  IADD3 R60, PT, PT, R63, UR4, RZ ;  /* 0x000000043f3c7c10 */ /* 0x000fe4000fffe0ff */
[----:B------:R-:W-:Y:S02]  /*2210*/  LEA R72, R72, R62, 0x5 ;  /* 0x0000003e48487211 */ /* 0x000fe400078e28ff */
[----:B------:R-:W-:-:S04]  /*2220*/  IADD3 R61, P0, PT, R61, R60, RZ ;  /* 0x0000003c3d3d7210 */ /* 0x000fc80007f1e0ff */
[----:B------:R-:W-:Y:S02]  /*2230*/  IADD3.X R62, PT, PT, RZ, RZ, RZ, P0, !PT ;  /* 0x000000ffff3e7210 */ /* 0x000fe400007fe4ff */
[----:B--2---:R-:W-:-:S04]  /*2240*/  LEA R60, P0, R61, UR16, 0x2 ;  /* 0x000000103d3c7c11 */ /* 0x004fc8000f8010ff */
[----:B------:R-:W-:-:S06]  /*2250*/  LEA.HI.X R61, R61, UR17, R62, 0x2, P0 ;  /* 0x000000113d3d7c11 */ /* 0x000fcc00080f143e */
[----:B------:R-:W2:Y:S01]  /*2260*/  LDG.E.128 R60, desc[UR12][R60.64+0x20] ;  /* 0x0000200c3c3c7981 */ /* 0x000ea2000c1e1d00 */
[----:B------:R-:W-:-:S04]  /*2270*/  ULOP3.LUT UR14, UR14, 0x3, URZ, 0xc0, !UPT ;  /* 0x000000030e0e7892 */ /* 0x000fc8000f8ec0ff */
[----:B------:R-:W-:Y:S01]  /*2280*/  UISETP.NE.AND UP0, UPT, UR14, 0x1, UPT ;  /* 0x000000010e00788c */ /* 0x000fe2000bf05270 */
[----:B--2---:R0:W-:Y:S08]  /*2290*/  STS.128 [R72], R60 ;  /* 0x0000003c48007388 */ /* 0x0041f00000000c00 */
[----:B------:R-:W-:Y:S05]  /*22a0*/  BRA.U !UP0, `(.L_x_12) ;  /* 0x0000000108947547 */ /* 0x000fea000b800000 */
[----:B------:R-:W-:Y:S01]  /*22b0*/  UISETP.NE.AND UP0, UPT, UR14, 0x2, UPT ;  /* 0x000000020e00788c */ /* 0x000fe2000bf05270 */
[----:B------:R-:W1:Y:S01]  /*22c0*/  LDCU UR14, c[0x0][0x360] ;  /* 0x00006c00ff0e77ac */ /* 0x000e620008000800 */
[----:B0-----:R-:W1:Y:S04]  /*22d0*/  LDC R60, c[0x0][0x364] ;  /* 0x0000d900ff3c7b82 */ /* 0x001e680000000800 */
[----:B------:R-:W-:-:S05]  /*22e0*/  PLOP3.LUT P0, PT, PT, PT, UP0, 0x80, 0x8 ;  /* 0x000000000008781c */ /* 0x000fca0003f0f008 */
[----:B------:R-:W0:Y:S01]  /*22f0*/  @UP0 LDCU UR6, c[0x0][0x360] ;  /* 0x00006c00ff0607ac */ /* 0x000e220008000800 */
[----:B------:R-:W2:Y:S01]  /*2300*/  @UP0 LDCU UR7, c[0x0][0x364] ;  /* 0x00006c80ff0707ac */ /* 0x000ea20008000800 */
[----:B-1----:R-:W-:Y:S02]  /*2310*/  IMAD R61, R60, UR14, RZ ;  /* 0x0000000e3c3d7c24 */ /* 0x002fe4000f8e02ff */
[----:B------:R-:W-:-:S04]  /*2320*/  IMAD R60, R66, UR14, R65 ;  /* 0x0000000e423c7c24 */ /* 0x000fc8000f8e0241 */
[----:B0-----:R-:W-:Y:S01]  /*2330*/  @P0 IMAD R65, R66, UR6, R65 ;  /* 0x0000000642410c24 */ /* 0x001fe2000f8e0241 */
[----:B------:R-:W-:Y:S01]  /*2340*/  SHF.R.U32.HI R61, RZ, 0x1, R61 ;  /* 0x00000001ff3d7819 */ /* 0x000fe2000001163d */
[----:B--2---:R-:W-:Y:S01]  /*2350*/  @UP0 UIMAD UR6, UR6, UR7, URZ ;  /* 0x00000007060602a4 */ /* 0x004fe2000f8e02ff */
[----:B------:R-:W-:Y:S02]  /*2360*/  SHF.L.U32 R60, R60, 0x2, RZ ;  /* 0x000000023c3c7819 */ /* 0x000fe400000006ff */
[----:B------:R-:W-:Y:S01]  /*2370*/  LEA R72, R61, R72, 0x5 ;  /* 0x000000483d487211 */ /* 0x000fe200078e28ff */
[----:B------:R-:W-:Y:S01]  /*2380*/  @UP0 USHF.R.U32.HI UR6, URZ, 0x1, UR6 ;  /* 0x00000001ff060899 */ /* 0x000fe20008011606 */
[----:B------:R-:W-:Y:S02]  /*2390*/  LOP3.LUT R63, R60, 0x4, RZ, 0xc0, !PT ;  /* 0x000000043c3f7812 */ /* 0x000fe400078ec0ff */
[----:B------:R-:W-:Y:S02]  /*23a0*/  IADD3 R60, PT, PT, R64, R61, RZ ;  /* 0x0000003d403c7210 */ /* 0x000fe40007ffe0ff */
[----:B------:R-:W-:-:S02]  /*23b0*/  IADD3 R63, PT, PT, R63, UR4, RZ ;  /* 0x000000043f3f7c10 */ /* 0x000fc4000fffe0ff */
[C---:B------:R-:W-:Y:S01]  /*23c0*/  @P0 IADD3 R64, PT, PT, R60.reuse, UR6, RZ ;  /* 0x000000063c400c10 */ /* 0x040fe2000fffe0ff */
[----:B------:R-:W-:-:S04]  /*23d0*/  IMAD R62, R60, UR15, RZ ;  /* 0x0000000f3c3e7c24 */ /* 0x000fc8000f8e02ff */
[----:B------:R-:W-:Y:S01]  /*23e0*/  @P0 IMAD R64, R64, UR15, RZ ;  /* 0x0000000f40400c24 */ /* 0x000fe2000f8e02ff */
[----:B------:R-:W-:Y:S02]  /*23f0*/  IADD3 R62, P2, PT, R62, R63, RZ ;  /* 0x0000003f3e3e7210 */ /* 0x000fe40007f5e0ff */
[----:B------:R-:W-:-:S04]  /*2400*/  @P0 SHF.L.U32 R63, R65, 0x2, RZ ;  /* 0x00000002413f0819 */ /* 0x000fc800000006ff */
[----:B------:R-:W-:-:S04]  /*2410*/  @P0 LOP3.LUT R60, R63, 0x4, RZ, 0xc0, !PT ;  /* 0x000000043f3c0812 */ /* 0x000fc800078ec0ff */
[----:B------:R-:W-:-:S04]  /*2420*/  @P0 IADD3 R60, PT, PT, R60, UR4, RZ ;  /* 0x000000043c3c0c10 */ /* 0x000fc8000fffe0ff */
[----:B------:R-:W-:Y:S02]  /*2430*/  @P0 IADD3 R61, P1, PT, R64, R60, RZ ;  /* 0x0000003c403d0210 */ /* 0x000fe40007f3e0ff */
[----:B------:R-:W-:Y:S02]  /*2440*/  IADD3.X R60, PT, PT, RZ, RZ, RZ, P2, !PT ;  /* 0x000000ffff3c7210 */ /* 0x000fe400017fe4ff */
[----:B------:R-:W-:-:S04]  /*2450*/  LEA R64, P2, R62, UR16, 0x2 ;  /* 0x000000103e407c11 */ /* 0x000fc8000f8410ff */
[----:B------:R-:W-:Y:S02]  /*2460*/  LEA.HI.X R65, R62, UR17, R60, 0x2, P2 ;  /* 0x000000113e417c11 */ /* 0x000fe400090f143c */
[----:B------:R-:W-:Y:S02]  /*2470*/  @P0 IADD3.X R62, PT, PT, RZ, RZ, RZ, P1, !PT ;  /* 0x000000ffff3e0210 */ /* 0x000fe40000ffe4ff */
[C---:B------:R-:W-:Y:S02]  /*2480*/  @P0 LEA R60, P1, R61.reuse, UR16, 0x2 ;  /* 0x000000103d3c0c11 */ /* 0x040fe4000f8210ff */
[----:B------:R-:W2:Y:S02]  /*2490*/  LDG.E.128 R64, desc[UR12][R64.64+0x20] ;  /* 0x0000200c40407981 */ /* 0x000ea4000c1e1d00 */
[----:B------:R-:W-:-:S06]  /*24a0*/  @P0 LEA.HI.X R61, R61, UR17, R62, 0x2, P1 ;  /* 0x000000113d3d0c11 */ /* 0x000fcc00088f143e */
[----:B------:R-:W3:Y:S04]  /*24b0*/  @P0 LDG.E.128 R60, desc[UR12][R60.64+0x20] ;  /* 0x0000200c3c3c0981 */ /* 0x000ee8000c1e1d00 */
[----:B--2---:R0:W-:Y:S02]  /*24c0*/  STS.128 [R72], R64 ;  /* 0x0000004048007388 */ /* 0x0041e40000000c00 */
[----:B0-----:R-:W-:-:S04]  /*24d0*/  MOV R64, UR6 ;  /* 0x0000000600407c02 */ /* 0x001fc80008000f00 */
[----:B------:R-:W-:-:S05]  /*24e0*/  @P0 LEA R72, R64, R72, 0x5 ;  /* 0x0000004840480211 */ /* 0x000fca00078e28ff */
[----:B---3--:R1:W-:Y:S02]  /*24f0*/  @P0 STS.128 [R72], R60 ;  /* 0x0000003c48000388 */ /* 0x0083e40000000c00 */
.L_x_12:
[----:B------:R-:W2:Y:S01]  /*2500*/  LDCU UR4, c[0x0][0x360] ;  /* 0x00006c00ff0477ac */ /* 0x000ea20008000800 */
[----:B------:R-:W-:Y:S01]  /*2510*/  HFMA2 R235, -RZ, RZ, 0, 0 ;  /* 0x00000000ffeb7431 */ /* 0x000fe200000001ff */
[----:B------:R-:W2:Y:S02]  /*2520*/  LDCU UR6, c[0x0][0x364] ;  /* 0x00006c80ff0677ac */ /* 0x000ea40008000800 */
[----:B--2---:R-:W-:-:S03]  /*2530*/  UIMAD UR4, UR4, UR6, URZ ;  /* 0x00000006040472a4 */ /* 0x004fc6000f8e02ff */
[----:B------:R-:W-:Y:S01]  /*2540*/  UMOV UR6, URZ ;  /* 0x000000ff00067c82 */ /* 0x000fe20008000000 */
[----:B------:R-:W-:-:S04]  /*2550*/  USHF.R.U32.HI UR4, URZ, 0x5, UR4 ;  /* 0x00000005ff047899 */ /* 0x000fc80008011604 */
[----:B------:R-:W-:Y:S02]  /*2560*/  UIADD3 UR14, UPT, UPT, URZ, -UR4, URZ ;  /* 0x80000004ff0e7290 */ /* 0x000fe4000fffe0ff */
[----:B------:R-:W-:-:S03]  /*2570*/  UISETP.NE.U32.AND UP2, UPT, UR4, URZ, UPT ;  /* 0x000000ff0400728c */ /* 0x000fc6000bf45070 */
[----:B01----:R-:W0:Y:S08]  /*2580*/  I2F.U32.RP R60, UR4 ;  /* 0x00000004003c7d06 */ /* 0x003e300008209000 */
[----:B0-----:R-:W0:Y:S02]  /*2590*/  MUFU.RCP R60, R60 ;  /* 0x0000003c003c7308 */ /* 0x001e240000001000 */
[----:B0-----:R-:W-:-:S06]  /*25a0*/  IADD3 R60, PT, PT, R60, 0xffffffe, RZ ;  /* 0x0ffffffe3c3c7810 */ /* 0x001fcc0007ffe0ff */
[----:B------:R-:W0:Y:S02]  /*25b0*/  F2I.FTZ.U32.TRUNC.NTZ R60, R60 ;  /* 0x0000003c003c7305 */ /* 0x000e24000021f000 */
[----:B0-----:R-:W-:-:S13]  /*25c0*/  R2UR UR7, R60 ;  /* 0x000000003c0772ca */ /* 0x001fda00000e0000 */
[----:B------:R-:W-:-:S04]  /*25d0*/  UIMAD UR14, UR14, UR7, URZ ;  /* 0x000000070e0e72a4 */ /* 0x000fc8000f8e02ff */
[----:B------:R-:W-:-:S04]  /*25e0*/  UIMAD.WIDE.U32 UR6, UR7, UR14, UR6 ;  /* 0x0000000e070672a5 */ /* 0x000fc8000f8e0006 */
[----:B------:R-:W-:-:S04]  /*25f0*/  UIMAD.WIDE.U32 UR6, UR7, UR11, URZ ;  /* 0x0000000b070672a5 */ /* 0x000fc8000f8e00ff */
[----:B------:R-:W-:-:S04]  /*2600*/  UIADD3 UR6, UPT, UPT, -UR7, URZ, URZ ;  /* 0x000000ff07067290 */ /* 0x000fc8000fffe1ff */
[----:B------:R-:W-:-:S04]  /*2610*/  UIMAD UR6, UR4, UR6, UR11 ;  /* 0x00000006040672a4 */ /* 0x000fc8000f8e020b */
        /* <DEDUP_REMOVED lines=8> */
[----:B------:R-:W-:-:S04]  /*26a0*/  ULOP3.LUT UR16, UR4, 0x3, URZ, 0xc0, !UPT ;  /* 0x0000000304107892 */ /* 0x000fc8000f8ec0ff */
[----:B------:R-:W-:Y:S01]  /*26b0*/  UISETP.NE.AND UP1, UPT, UR16, URZ, UPT ;  /* 0x000000ff1000728c */ /* 0x000fe2000bf25270 */
[----:B------:R-:W-:Y:S10]  /*26c0*/  BRA.U !UP0, `(.L_x_13) ;  /* 0x0000000108d87547 */ /* 0x000ff4000b800000 */
[----:B------:R-:W0:Y:S01]  /*26d0*/  S2UR UR14, SR_CgaCtaId ;  /* 0x00000000000e79c3 */ /* 0x000e220000008800 */
[----:B------:R-:W1:Y:S01]  /*26e0*/  S2R R239, SR_TID.Y ;  /* 0x0000000000ef7919 */ /* 0x000e620000002200 */
[----:B------:R-:W-:Y:S01]  /*26f0*/  UMOV UR6, 0x400 ;  /* 0x0000040000067882 */ /* 0x000fe20000000000 */
[----:B------:R-:W-:Y:S01]  /*2700*/  MOV R235, RZ ;  /* 0x000000ff00eb7202 */ /* 0x000fe20000000f00 */
[----:B------:R-:W-:Y:S01]  /*2710*/  UIADD3 UR7, UPT, UPT, UR6, 0x2000, URZ ;  /* 0x0000200006077890 */ /* 0x000fe2000fffe0ff */
[----:B------:R-:W2:Y:S01]  /*2720*/  S2R R238, SR_TID.X ;  /* 0x0000000000ee7919 */ /* 0x000ea20000002100 */
[----:B------:R-:W-:Y:S01]  /*2730*/  ULOP3.LUT UR6, UR4, 0xfffffffc, URZ, 0xc0, !UPT ;  /* 0xfffffffc04067892 */ /* 0x000fe2000f8ec0ff */
[----:B------:R-:W3:Y:S01]  /*2740*/  LDCU UR17, c[0x0][0x39c] ;  /* 0x00007380ff1177ac */ /* 0x000ee20008000800 */
[----:B------:R-:W4:Y:S01]  /*2750*/  S2R R240, SR_CTAID.X ;  /* 0x0000000000f07919 */ /* 0x000f220000002500 */
[----:B------:R-:W-:Y:S01]  /*2760*/  UMOV UR4, URZ ;  /* 0x000000ff00047c82 */ /* 0x000fe20008000000 */
[----:B0-----:R-:W-:-:S12]  /*2770*/  ULEA UR7, UR14, UR7, 0x18 ;  /* 0x000000070e077291 */ /* 0x001fd8000f8ec0ff */
.L_x_14:
[----:B------:R-:W1:Y:S01]  /*2780*/  LDC R237, c[0x0][0x360] ;  /* 0x0000d800ffed7b82 */ /* 0x000e620000000800 */
[----:B0-----:R-:W-:-:S07]  /*2790*/  MOV R236, UR8 ;  /* 0x0000000800ec7c02 */ /* 0x001fce0008000f00 */
[----:B------:R-:W0:Y:S01]  /*27a0*/  LDC R62, c[0x0][0x364] ;  /* 0x0000d900ff3e7b82 */ /* 0x000e220000000800 */
[----:B-12---:R-:W-:-:S05]  /*27b0*/  IMAD R60, R239, R237, R238 ;  /* 0x000000edef3c7224 */ /* 0x006fca00078e02ee */
[C---:B------:R-:W-:Y:S02]  /*27c0*/  SHF.L.U32 R61, R60.reuse, 0x4, RZ ;  /* 0x000000043c3d7819 */ /* 0x040fe400000006ff */
[C---:B------:R-:W-:Y:S01]  /*27d0*/  SHF.L.U32 R72, R60.reuse, 0x2, RZ ;  /* 0x000000023c487819 */ /* 0x040fe200000006ff */
[----:B0-----:R-:W-:Y:S01]  /*27e0*/  IMAD R237, R237, R62, RZ ;  /* 0x0000003eeded7224 */ /* 0x001fe200078e02ff */
[----:B------:R-:W-:Y:S01]  /*27f0*/  LOP3.LUT R61, R61, 0x1f0, RZ, 0xc0, !PT ;  /* 0x000001f03d3d7812 */ /* 0x000fe200078ec0ff */
[----:B------:R-:W0:Y:S01]  /*2800*/  LDC.64 R62, c[0x0][0x388] ;  /* 0x0000e200ff3e7b82 */ /* 0x000e220000000a00 */
[----:B------:R-:W-:Y:S02]  /*2810*/  LEA.HI R60, R60, R235, RZ, 0x1b ;  /* 0x000000eb3c3c7211 */ /* 0x000fe400078fd8ff */
[----:B------:R-:W-:Y:S02]  /*2820*/  IADD3 R61, PT, PT, R61, UR7, RZ ;  /* 0x000000073d3d7c10 */ /* 0x000fe4000fffe0ff */
[----:B------:R-:W-:-:S02]  /*2830*/  SHF.R.U32.HI R237, RZ, 0x5, R237 ;  /* 0x00000005ffed7819 */ /* 0x000fc400000116ed */
[----:B------:R-:W-:Y:S02]  /*2840*/  LEA R236, R236, R61, 0xc ;  /* 0x0000003decec7211 */ /* 0x000fe400078e60ff */
[----:B------:R-:W-:Y:S02]  /*2850*/  LOP3.LUT R72, R72, 0x7c, RZ, 0xc0, !PT ;  /* 0x0000007c48487812 */ /* 0x000fe400078ec0ff */
[C---:B------:R-:W-:Y:S02]  /*2860*/  LEA R236, R60.reuse, R236, 0x9 ;  /* 0x000000ec3cec7211 */ /* 0x040fe400078e48ff */
[----:B------:R-:W-:Y:S02]  /*2870*/  IADD3 R60, PT, PT, R60, UR10, RZ ;  /* 0x0000000a3c3c7c10 */ /* 0x000fe4000fffe0ff */
[----:B----4-:R-:W-:Y:S02]  /*2880*/  LEA R72, R240, R72, 0x7 ;  /* 0x00000048f0487211 */ /* 0x010fe400078e38ff */
[----:B------:R-:W-:-:S03]  /*2890*/  IADD3 R64, PT, PT, R60, R237, RZ ;  /* 0x000000ed3c407210 */ /* 0x000fc60007ffe0ff */
[--C-:B---3--:R-:W-:Y:S01]  /*28a0*/  IMAD R60, R60, UR17, R72.reuse ;  /* 0x000000113c3c7c24 */ /* 0x108fe2000f8e0248 */
[----:B------:R-:W-:Y:S01]  /*28b0*/  IADD3 R68, PT, PT, R237, R64, RZ ;  /* 0x00000040ed447210 */ /* 0x000fe20007ffe0ff */
[----:B------:R-:W-:-:S03]  /*28c0*/  IMAD R64, R64, UR17, R72 ;  /* 0x0000001140407c24 */ /* 0x000fc6000f8e0248 */
[----:B------:R-:W-:Y:S01]  /*28d0*/  IADD3 R61, PT, PT, R237, R68, RZ ;  /* 0x00000044ed3d7210 */ /* 0x000fe20007ffe0ff */
[----:B------:R-:W-:Y:S02]  /*28e0*/  IMAD R68, R68, UR17, R72 ;  /* 0x0000001144447c24 */ /* 0x000fe4000f8e0248 */
[----:B0-----:R-:W-:-:S04]  /*28f0*/  IMAD.WIDE R64, R64, 0x4, R62 ;  /* 0x0000000440407825 */ /* 0x001fc800078e023e */
[----:B------:R-:W-:Y:S02]  /*2900*/  IMAD R72, R61, UR17, R72 ;  /* 0x000000113d487c24 */ /* 0x000fe4000f8e0248 */
[--C-:B------:R-:W-:Y:S01]  /*2910*/  IMAD.WIDE R60, R60, 0x4, R62.reuse ;  /* 0x000000043c3c7825 */ /* 0x100fe200078e023e */
[----:B------:R-:W2:Y:S03]  /*2920*/  LDG.E.128 R64, desc[UR12][R64.64] ;  /* 0x0000000c40407981 */ /* 0x000ea6000c1e1d00 */
[----:B------:R-:W-:-:S04]  /*2930*/  IMAD.WIDE R68, R68, 0x4, R62 ;  /* 0x0000000444447825 */ /* 0x000fc800078e023e */
[----:B------:R-:W-:Y:S02]  /*2940*/  IMAD.WIDE R72, R72, 0x4, R62 ;  /* 0x0000000448487825 */ /* 0x000fe400078e023e */
[----:B------:R-:W3:Y:S04]  /*2950*/  LDG.E.128 R60, desc[UR12][R60.64] ;  /* 0x0000000c3c3c7981 */ /* 0x000ee8000c1e1d00 */
[----:B------:R-:W4:Y:S04]  /*2960*/  LDG.E.128 R68, desc[UR12][R68.64] ;  /* 0x0000000c44447981 */ /* 0x000f28000c1e1d00 */
[----:B------:R-:W5:Y:S01]  /*2970*/  LDG.E.128 R72, desc[UR12][R72.64] ;  /* 0x0000000c48487981 */ /* 0x000f62000c1e1d00 */
[----:B------:R-:W-:-:S04]  /*2980*/  UIADD3 UR4, UPT, UPT, UR4, 0x4, URZ ;  /* 0x0000000404047890 */ /* 0x000fc8000fffe0ff */
[----:B------:R-:W-:Y:S01]  /*2990*/  UISETP.NE.AND UP0, UPT, UR4, UR6, UPT ;  /* 0x000000060400728c */ /* 0x000fe2000bf05270 */
[C---:B------:R-:W-:Y:S01]  /*29a0*/  LEA R235, R237.reuse, R235, 0x2 ;  /* 0x000000ebedeb7211 */ /* 0x040fe200078e10ff */
[----:B---3--:R0:W-:Y:S02]  /*29b0*/  STS.128 [R236], R60 ;  /* 0x0000003cec007388 */ /* 0x0081e40000000c00 */
[----:B0-----:R-:W-:-:S05]  /*29c0*/  LEA R236, R237, R236, 0x9 ;  /* 0x000000ecedec7211 */ /* 0x001fca00078e48ff */
[----:B--2---:R0:W-:Y:S02]  /*29d0*/  STS.128 [R236], R64 ;  /* 0x00000040ec007388 */ /* 0x0041e40000000c00 */
[----:B0-----:R-:W-:-:S05]  /*29e0*/  LEA R236, R237, R236, 0x9 ;  /* 0x000000ecedec7211 */ /* 0x001fca00078e48ff */
[----:B----4-:R0:W-:Y:S02]  /*29f0*/  STS.128 [R236], R68 ;  /* 0x00000044ec007388 */ /* 0x0101e40000000c00 */
[----:B0-----:R-:W-:-:S05]  /*2a00*/  LEA R236, R237, R236, 0x9 ;  /* 0x000000ecedec7211 */ /* 0x001fca00078e48ff */
[----:B-----5:R0:W-:Y:S01]  /*2a10*/  STS.128 [R236], R72 ;  /* 0x00000048ec007388 */ /* 0x0201e20000000c00 */
[----:B------:R-:W-:Y:S05]  /*2a20*/  BRA.U UP0, `(.L_x_14) ;  /* 0xfffffffd00547547 */ /* 0x000fea000b83ffff */
.L_x_13:
[----:B------:R-:W-:Y:S05]  /*2a30*/  BRA.U !UP1, `(.L_x_9) ;  /* 0x0000000109ec7547 */ /* 0x000fea000b800000 */
[----:B------:R-:W1:Y:S01]  /*2a40*/  S2R R66, SR_TID.Y ;  /* 0x0000000000427919 */ /* 0x000e620000002200 */
[----:B------:R-:W1:Y:S01]  /*2a50*/  LDCU UR7, c[0x0][0x360] ;  /* 0x00006c00ff0777ac */ /* 0x000e620008000800 */
[----:B------:R-:W2:Y:S01]  /*2a60*/  S2UR UR6, SR_CgaCtaId ;  /* 0x00000000000679c3 */ /* 0x000ea20000008800 */
[----:B------:R-:W1:Y:S01]  /*2a70*/  S2R R65, SR_TID.X ;  /* 0x0000000000417919 */ /* 0x000e620000002100 */
[----:B------:R-:W-:Y:S01]  /*2a80*/  UMOV UR4, 0x400 ;  /* 0x0000040000047882 */ /* 0x000fe20000000000 */
[----:B------:R-:W3:Y:S01]  /*2a90*/  LDCU UR14, c[0x0][0x39c] ;  /* 0x00007380ff0e77ac */ /* 0x000ee20008000800 */
[----:B------:R-:W4:Y:S04]  /*2aa0*/  S2R R67, SR_CTAID.X ;  /* 0x0000000000437919 */ /* 0x000f280000002500 */
[----:B------:R-:W5:Y:S01]  /*2ab0*/  LDC.64 R70, c[0x0][0x388] ;  /* 0x0000e200ff467b82 */ /* 0x000f620000000a00 */
[----:B------:R-:W-:-:S04]  /*2ac0*/  UIADD3 UR4, UPT, UPT, UR4, 0x2000, URZ ;  /* 0x0000200004047890 */ /* 0x000fc8000fffe0ff */
[----:B--2---:R-:W-:Y:S01]  /*2ad0*/  ULEA UR4, UR6, UR4, 0x18 ;  /* 0x0000000406047291 */ /* 0x004fe2000f8ec0ff */
[----:B-1----:R-:W-:-:S05]  /*2ae0*/  IMAD R60, R66, UR7, R65 ;  /* 0x00000007423c7c24 */ /* 0x002fca000f8e0241 */
[C---:B------:R-:W-:Y:S02]  /*2af0*/  SHF.L.U32 R61, R60.reuse, 0x4, RZ ;  /* 0x000000043c3d7819 */ /* 0x040fe400000006ff */
[C---:B------:R-:W-:Y:S02]  /*2b00*/  SHF.L.U32 R62, R60.reuse, 0x2, RZ ;  /* 0x000000023c3e7819 */ /* 0x040fe400000006ff */
[----:B------:R-:W-:Y:S02]  /*2b10*/  LEA.HI R235, R60, R235, RZ, 0x1b ;  /* 0x000000eb3ceb7211 */ /* 0x000fe400078fd8ff */
[----:B------:R-:W-:Y:S02]  /*2b20*/  LOP3.LUT R60, R61, 0x1f0, RZ, 0xc0, !PT ;  /* 0x000001f03d3c7812 */ /* 0x000fe400078ec0ff */
[----:B------:R-:W-:Y:S02]  /*2b30*/  LOP3.LUT R61, R62, 0x7c, RZ, 0xc0, !PT ;  /* 0x0000007c3e3d7812 */ /* 0x000fe400078ec0ff */
[----:B------:R-:W-:-:S02]  /*2b40*/  IADD3 R68, PT, PT, R60, UR4, RZ ;  /* 0x000000043c447c10 */ /* 0x000fc4000fffe0ff */
[----:B----4-:R-:W-:Y:S02]  /*2b50*/  LEA R61, R67, R61, 0x7 ;  /* 0x0000003d433d7211 */ /* 0x010fe400078e38ff */
[----:B------:R-:W-:Y:S02]  /*2b60*/  MOV R60, UR8 ;  /* 0x00000008003c7c02 */ /* 0x000fe40008000f00 */
[----:B------:R-:W-:Y:S02]  /*2b70*/  IADD3 R64, PT, PT, R235, UR10, RZ ;  /* 0x0000000aeb407c10 */ /* 0x000fe4000fffe0ff */
[----:B------:R-:W-:-:S03]  /*2b80*/  LEA R68, R60, R68, 0xc ;  /* 0x000000443c447211 */ /* 0x000fc600078e60ff */
[----:B---3--:R-:W-:Y:S01]  /*2b90*/  IMAD R60, R64, UR14, R61 ;  /* 0x0000000e403c7c24 */ /* 0x008fe2000f8e023d */
[----:B------:R-:W-:-:S03]  /*2ba0*/  LEA R68, R235, R68, 0x9 ;  /* 0x00000044eb447211 */ /* 0x000fc600078e48ff */
[----:B-----5:R-:W-:-:S06]  /*2bb0*/  IMAD.WIDE R60, R60, 0x4, R70 ;  /* 0x000000043c3c7825 */ /* 0x020fcc00078e0246 */
[----:B------:R-:W2:Y:S01]  /*2bc0*/  LDG.E.128 R60, desc[UR12][R60.64] ;  /* 0x0000000c3c3c7981 */ /* 0x000ea2000c1e1d00 */
[----:B------:R-:W-:-:S03]  /*2bd0*/  UISETP.NE.AND UP0, UPT, UR16, 0x1, UPT ;  /* 0x000000011000788c */ /* 0x000fc6000bf05270 */
[----:B--2---:R1:W-:Y:S06]  /*2be0*/  STS.128 [R68], R60 ;  /* 0x0000003c44007388 */ /* 0x0043ec0000000c00 */
[----:B------:R-:W-:Y:S05]  /*2bf0*/  BRA.U !UP0, `(.L_x_9) ;  /* 0x00000001087c7547 */ /* 0x000fea000b800000 */
[----:B------:R-:W2:Y:S01]  /*2c00*/  LDCU UR7, c[0x0][0x360] ;  /* 0x00006c00ff0777ac */ /* 0x000ea20008000800 */
[----:B-1----:R-:W1:Y:S01]  /*2c10*/  LDC R60, c[0x0][0x364] ;  /* 0x0000d900ff3c7b82 */ /* 0x002e620000000800 */
[----:B------:R-:W-:-:S06]  /*2c20*/  UISETP.NE.AND UP0, UPT, UR16, 0x2, UPT ;  /* 0x000000021000788c */ /* 0x000fcc000bf05270 */
[----:B------:R-:W-:-:S05]  /*2c30*/  PLOP3.LUT P0, PT, PT, PT, UP0, 0x80, 0x8 ;  /* 0x000000000008781c */ /* 0x000fca0003f0f008 */
[----:B------:R-:W3:Y:S01]  /*2c40*/  @UP0 LDCU UR4, c[0x0][0x360] ;  /* 0x00006c00ff0407ac */ /* 0x000ee20008000800 */
[----:B--2---:R-:W-:Y:S01]  /*2c50*/  IMAD R61, R66, UR7, R65 ;  /* 0x00000007423d7c24 */ /* 0x004fe2000f8e0241 */
[----:B------:R-:W2:Y:S01]  /*2c60*/  @UP0 LDCU UR6, c[0x0][0x364] ;  /* 0x00006c80ff0607ac */ /* 0x000ea20008000800 */
[----:B-1----:R-:W-:-:S03]  /*2c70*/  IMAD R62, R60, UR7, RZ ;  /* 0x000000073c3e7c24 */ /* 0x002fc6000f8e02ff */
[----:B------:R-:W-:Y:S02]  /*2c80*/  SHF.L.U32 R60, R61, 0x2, RZ ;  /* 0x000000023d3c7819 */ /* 0x000fe400000006ff */
[----:B------:R-:W-:Y:S02]  /*2c90*/  SHF.R.U32.HI R61, RZ, 0x5, R62 ;  /* 0x00000005ff3d7819 */ /* 0x000fe4000001163e */
[----:B------:R-:W-:Y:S01]  /*2ca0*/  LOP3.LUT R63, R60, 0x7c, RZ, 0xc0, !PT ;  /* 0x0000007c3c3f7812 */ /* 0x000fe200078ec0ff */
[----:B---3--:R-:W-:Y:S01]  /*2cb0*/  @P0 IMAD R65, R66, UR4, R65 ;  /* 0x0000000442410c24 */ /* 0x008fe2000f8e0241 */
[----:B------:R-:W-:Y:S02]  /*2cc0*/  IADD3 R60, PT, PT, R64, R61, RZ ;  /* 0x0000003d403c7210 */ /* 0x000fe40007ffe0ff */
[----:B------:R-:W-:Y:S01]  /*2cd0*/  LEA R63, R67, R63, 0x7 ;  /* 0x0000003f433f7211 */ /* 0x000fe200078e38ff */
[----:B--2---:R-:W-:Y:S01]  /*2ce0*/  @UP0 UIMAD UR4, UR4, UR6, URZ ;  /* 0x00000006040402a4 */ /* 0x004fe2000f8e02ff */
[----:B------:R-:W-:-:S03]  /*2cf0*/  @P0 SHF.L.U32 R62, R65, 0x2, RZ ;  /* 0x00000002413e0819 */ /* 0x000fc600000006ff */
[----:B------:R-:W-:Y:S01]  /*2d00*/  @UP0 USHF.R.U32.HI UR4, URZ, 0x5, UR4 ;  /* 0x00000005ff040899 */ /* 0x000fe20008011604 */
[----:B------:R-:W-:Y:S01]  /*2d10*/  IMAD R64, R60, UR14, R63 ;  /* 0x0000000e3c407c24 */ /* 0x000fe2000f8e023f */
[----:B------:R-:W-:-:S03]  /*2d20*/  @P0 LOP3.LUT R62, R62, 0x7c, RZ, 0xc0, !PT ;  /* 0x0000007c3e3e0812 */ /* 0x000fc600078ec0ff */
[----:B------:R-:W-:Y:S01]  /*2d30*/  IMAD.WIDE R64, R64, 0x4, R70 ;  /* 0x0000000440407825 */ /* 0x000fe200078e0246 */
[----:B------:R-:W-:Y:S02]  /*2d40*/  @P0 LEA R62, R67, R62, 0x7 ;  /* 0x0000003e433e0211 */ /* 0x000fe400078e38ff */
[----:B------:R-:W-:-:S03]  /*2d50*/  @P0 IADD3 R60, PT, PT, R60, UR4, RZ ;  /* 0x000000043c3c0c10 */ /* 0x000fc6000fffe0ff */
[----:B------:R-:W2:Y:S02]  /*2d60*/  LDG.E.128 R64, desc[UR12][R64.64] ;  /* 0x0000000c40407981 */ /* 0x000ea4000c1e1d00 */
[----:B------:R-:W-:-:S04]  /*2d70*/  @P0 IMAD R60, R60, UR14, R62 ;  /* 0x0000000e3c3c0c24 */ /* 0x000fc8000f8e023e */
[----:B------:R-:W-:Y:S01]  /*2d80*/  @P0 IMAD.WIDE R62, R60, 0x4, R70 ;  /* 0x000000043c3e0825 */ /* 0x000fe200078e0246 */
[----:B------:R-:W-:-:S05]  /*2d90*/  LEA R68, R61, R68, 0x9 ;  /* 0x000000443d447211 */ /* 0x000fca00078e48ff */
[----:B------:R-:W3:Y:S04]  /*2da0*/  @P0 LDG.E.128 R60, desc[UR12][R62.64] ;  /* 0x0000000c3e3c0981 */ /* 0x000ee8000c1e1d00 */
[----:B--2---:R1:W-:Y:S02]  /*2db0*/  STS.128 [R68], R64 ;  /* 0x0000004044007388 */ /* 0x0043e40000000c00 */
[----:B-1----:R-:W-:-:S04]  /*2dc0*/  MOV R64, UR4 ;  /* 0x0000000400407c02 */ /* 0x002fc80008000f00 */
[----:B------:R-:W-:-:S05]  /*2dd0*/  @P0 LEA R68, R64, R68, 0x9 ;  /* 0x0000004440440211 */ /* 0x000fca00078e48ff */
[----:B---3--:R2:W-:Y:S02]  /*2de0*/  @P0 STS.128 [R68], R60 ;  /* 0x0000003c44000388 */ /* 0x0085e40000000c00 */
.L_x_9:
[----:B------:R-:W3:Y:S01]  /*2df0*/  S2UR UR6, SR_CgaCtaId ;  /* 0x00000000000679c3 */ /* 0x000ee20000008800 */
[----:B------:R-:W4:Y:S01]  /*2e00*/  S2R R64, SR_TID.Y ;  /* 0x0000000000407919 */ /* 0x000f220000002200 */
[----:B------:R-:W-:Y:S02]  /*2e10*/  UMOV UR4, 0x400 ;  /* 0x0000040000047882 */ /* 0x000fe40000000000 */
[----:B------:R-:W-:Y:S01]  /*2e20*/  UIADD3 UR7, UPT, UPT, UR4, 0x2000, URZ ;  /* 0x0000200004077890 */ /* 0x000fe2000fffe0ff */
[----:B------:R-:W0:Y:S01]  /*2e30*/  S2R R65, SR_TID.X ;  /* 0x0000000000417919 */ /* 0x000e220000002100 */
[----:B---3--:R-:W-:Y:S02]  /*2e40*/  ULEA UR4, UR6, UR4, 0x18 ;  /* 0x0000000406047291 */ /* 0x008fe4000f8ec0ff */
[----:B------:R-:W-:Y:S02]  /*2e50*/  ULEA UR7, UR6, UR7, 0x18 ;  /* 0x0000000706077291 */ /* 0x000fe4000f8ec0ff */
[----:B------:R-:W-:-:S02]  /*2e60*/  ULEA UR6, UR5, UR4, 0xc ;  /* 0x0000000405067291 */ /* 0x000fc4000f8e60ff */
[----:B------:R-:W-:Y:S01]  /*2e70*/  ULEA UR5, UR5, UR7, 0xc ;  /* 0x0000000705057291 */ /* 0x000fe2000f8e60ff */
[----:B------:R-:W-:-:S11]  /*2e80*/  UMOV UR4, URZ ;  /* 0x000000ff00047c82 */ /* 0x000fd60008000000 */
.L_x_15:
[----:B---3--:R3:W-:Y:S04]  /*2e90*/  STL [R1+0x74], R202 ;  /* 0x000074ca01007387 */ /* 0x0087e80000100800 */
[----:B---3--:R-:W3:Y:S04]  /*2ea0*/  LDL.LU R202, [R1+0x30] ;  /* 0x0000300001ca7983 */ /* 0x008ee80000300800 */
[----:B------:R5:W-:Y:S04]  /*2eb0*/  STL [R1+0x70], R203 ;  /* 0x000070cb01007387 */ /* 0x000be80000100800 */
[----:B-----5:R-:W5:Y:S01]  /*2ec0*/  LDL.LU R203, [R1+0x34] ;  /* 0x0000340001cb7983 */ /* 0x020f620000300800 */
[----:B------:R-:W-:-:S02]  /*2ed0*/  ULEA UR7, UR4, UR6, 0x2 ;  /* 0x0000000604077291 */ /* 0x000fc4000f8e10ff */
[----:B------:R-:W-:Y:S01]  /*2ee0*/  ULEA UR14, UR4, UR5, 0x9 ;  /* 0x00000005040e7291 */ /* 0x000fe2000f8e48ff */
[----:B------:R-:W-:Y:S03]  /*2ef0*/  STL [R1+0x6c], R204 ;  /* 0x00006ccc01007387 */ /* 0x000fe60000100800 */
[----:B----4-:R-:W-:Y:S02]  /*2f00*/  LEA R240, R64, UR7, 0x9 ;  /* 0x0000000740f07c11 */ /* 0x010fe4000f8e48ff */
[----:B0-----:R-:W-:-:S03]  /*2f10*/  LEA R244, R65, UR14, 0x6 ;  /* 0x0000000e41f47c11 */ /* 0x001fc6000f8e30ff */
[----:B------:R-:W-:Y:S04]  /*2f20*/  LDS R238, [R240+0x1a0] ;  /* 0x0001a000f0ee7984 */ /* 0x000fe80000000800 */
[----:B-12---:R-:W-:Y:S04]  /*2f30*/  LDS.128 R60, [R244] ;  /* 0x00000000f43c7984 */ /* 0x006fe80000000c00 */
[----:B------:R-:W0:Y:S04]  /*2f40*/  LDS R66, [R240] ;  /* 0x00000000f0427984 */ /* 0x000e280000000800 */
[----:B------:R-:W1:Y:S04]  /*2f50*/  LDS R67, [R240+0x20] ;  /* 0x00002000f0437984 */ /* 0x000e680000000800 */
[----:B------:R-:W2:Y:S04]  /*2f60*/  LDS R68, [R240+0x40] ;  /* 0x00004000f0447984 */ /* 0x000ea80000000800 */
[----:B------:R-:W4:Y:S04]  /*2f70*/  LDS R69, [R240+0x60] ;  /* 0x00006000f0457984 */ /* 0x000f280000000800 */
[----:B------:R-:W4:Y:S04]  /*2f80*/  LDS R70, [R240+0x80] ;  /* 0x00008000f0467984 */ /* 0x000f280000000800 */
[----:B------:R-:W4:Y:S04]  /*2f90*/  LDS R71, [R240+0xa0] ;  /* 0x0000a000f0477984 */ /* 0x000f280000000800 */
[----:B------:R-:W4:Y:S04]  /*2fa0*/  LDS R72, [R240+0xc0] ;  /* 0x0000c000f0487984 */ /* 0x000f280000000800 */
[----:B------:R-:W4:Y:S04]  /*2fb0*/  LDS R73, [R240+0xe0] ;  /* 0x0000e000f0497984 */ /* 0x000f280000000800 */
[----:B------:R-:W4:Y:S04]  /*2fc0*/  LDS R74, [R240+0x100] ;  /* 0x00010000f04a7984 */ /* 0x000f280000000800 */
[----:B------:R-:W4:Y:S04]  /*2fd0*/  LDS R75, [R240+0x120] ;  /* 0x00012000f04b7984 */ /* 0x000f280000000800 */
[----:B------:R-:W4:Y:S01]  /*2fe0*/  LDS R235, [R240+0x140] ;  /* 0x00014000f0eb7984 */ /* 0x000f220000000800 */
[----:B0-----:R-:W-:-:S03]  /*2ff0*/  FFMA R172, R66, R60, R172 ;  /* 0x0000003c42ac7223 */ /* 0x001fc600000000ac */
[----:B------:R-:W0:Y:S01]  /*3000*/  LDS R236, [R240+0x160] ;  /* 0x00016000f0ec7984 */ /* 0x000e220000000800 */
[----:B-1----:R-:W-:-:S03]  /*3010*/  FFMA R156, R67, R60, R156 ;  /* 0x0000003c439c7223 */ /* 0x002fc6000000009c */
[----:B------:R-:W1:Y:S01]  /*3020*/  LDS R237, [R240+0x180] ;  /* 0x00018000f0ed7984 */ /* 0x000e620000000800 */
[----:B--2---:R-:W-:-:S03]  /*3030*/  FFMA R140, R68, R60, R140 ;  /* 0x0000003c448c7223 */ /* 0x004fc6000000008c */
[----:B------:R-:W2:Y:S01]  /*3040*/  LDS R239, [R240+0x1c0] ;  /* 0x0001c000f0ef7984 */ /* 0x000ea20000000800 */
[----:B----4-:R-:W-:-:S03]  /*3050*/  FFMA R124, R69, R60, R124 ;  /* 0x0000003c457c7223 */ /* 0x010fc6000000007c */
[----:B------:R-:W4:Y:S01]  /*3060*/  LDS R240, [R240+0x1e0] ;  /* 0x0001e000f0f07984 */ /* 0x000f220000000800 */
[-C--:B------:R-:W-:Y:S01]  /*3070*/  FFMA R108, R70, R60.reuse, R108 ;  /* 0x0000003c466c7223 */ /* 0x080fe2000000006c */
[-C--:B------:R-:W-:Y:S01]  /*3080*/  FFMA R92, R71, R60.reuse, R92 ;  /* 0x0000003c475c7223 */ /* 0x080fe2000000005c */
[-C--:B------:R-:W-:Y:S01]  /*3090*/  FFMA R76, R72, R60.reuse, R76 ;  /* 0x0000003c484c7223 */ /* 0x080fe2000000004c */
[-C--:B------:R-:W-:Y:S01]  /*30a0*/  FFMA R44, R73, R60.reuse, R44 ;  /* 0x0000003c492c7223 */ /* 0x080fe2000000002c */
[-C--:B------:R-:W-:Y:S01]  /*30b0*/  FFMA R28, R74, R60.reuse, R28 ;  /* 0x0000003c4a1c7223 */ /* 0x080fe2000000001c */
[-C--:B------:R-:W-:Y:S01]  /*30c0*/  FFMA R12, R75, R60.reuse, R12 ;  /* 0x0000003c4b0c7223 */ /* 0x080fe2000000000c */
[-C--:B------:R-:W-:Y:S01]  /*30d0*/  FFMA R210, R235, R60.reuse, R210 ;  /* 0x0000003cebd27223 */ /* 0x080fe200000000d2 */
[-C--:B0-----:R-:W-:Y:S01]  /*30e0*/  FFMA R226, R236, R60.reuse, R226 ;  /* 0x0000003cece27223 */ /* 0x081fe200000000e2 */
[-C--:B-1----:R-:W-:Y:S01]  /*30f0*/  FFMA R249, R237, R60.reuse, R249 ;  /* 0x0000003cedf97223 */ /* 0x082fe200000000f9 */
[-C--:B--2---:R-:W-:Y:S01]  /*3100*/  FFMA R173, R239, R60.reuse, R173 ;  /* 0x0000003cefad7223 */ /* 0x084fe200000000ad */
[-C--:B----4-:R-:W-:Y:S01]  /*3110*/  FFMA R189, R240, R60.reuse, R189 ;  /* 0x0000003cf0bd7223 */ /* 0x090fe200000000bd */
[----:B---3--:R-:W-:-:S05]  /*3120*/  FFMA R202, R238, R60, R202 ;  /* 0x0000003ceeca7223 */ /* 0x008fca00000000ca */
[----:B------:R0:W-:Y:S04]  /*3130*/  STL [R1+0x30], R202 ;  /* 0x000030ca01007387 */ /* 0x0001e80000100800 */
[----:B0-----:R-:W2:Y:S01]  /*3140*/  LDL.LU R202, [R1+0x38] ;  /* 0x0000380001ca7983 */ /* 0x001ea20000300800 */
[-C--:B-----5:R-:W-:Y:S01]  /*3150*/  FFMA R203, R238, R61.reuse, R203 ;  /* 0x0000003deecb7223 */ /* 0x0a0fe200000000cb */
[-C--:B------:R-:W-:Y:S01]  /*3160*/  FFMA R171, R66, R61.reuse, R171 ;  /* 0x0000003d42ab7223 */ /* 0x080fe200000000ab */
[-C--:B------:R-:W-:Y:S01]  /*3170*/  FFMA R155, R67, R61.reuse, R155 ;  /* 0x0000003d439b7223 */ /* 0x080fe2000000009b */
[----:B------:R-:W3:Y:S01]  /*3180*/  LDL.LU R60, [R1+0x3c] ;  /* 0x00003c00013c7983 */ /* 0x000ee20000300800 */
[-C--:B------:R-:W-:Y:S01]  /*3190*/  FFMA R139, R68, R61.reuse, R139 ;  /* 0x0000003d448b7223 */ /* 0x080fe2000000008b */
[-C--:B------:R-:W-:Y:S01]  /*31a0*/  FFMA R123, R69, R61.reuse, R123 ;  /* 0x0000003d457b7223 */ /* 0x080fe2000000007b */
[-C--:B------:R-:W-:Y:S01]  /*31b0*/  FFMA R107, R70, R61.reuse, R107 ;  /* 0x0000003d466b7223 */ /* 0x080fe2000000006b */
[----:B------:R0:W-:Y:S01]  /*31c0*/  STL [R1+0x34], R203 ;  /* 0x000034cb01007387 */ /* 0x0001e20000100800 */
[-C--:B------:R-:W-:Y:S01]  /*31d0*/  FFMA R91, R71, R61.reuse, R91 ;  /* 0x0000003d475b7223 */ /* 0x080fe2000000005b */
[-C--:B------:R-:W-:Y:S01]  /*31e0*/  FFMA R59, R72, R61.reuse, R59 ;  /* 0x0000003d483b7223 */ /* 0x080fe2000000003b */
[-C--:B------:R-:W-:Y:S01]  /*31f0*/  FFMA R43, R73, R61.reuse, R43 ;  /* 0x0000003d492b7223 */ /* 0x080fe2000000002b */
[-C--:B------:R-:W-:Y:S01]  /*3200*/  FFMA R27, R74, R61.reuse, R27 ;  /* 0x0000003d4a1b7223 */ /* 0x080fe2000000001b */
[-C--:B------:R-:W-:Y:S01]  /*3210*/  FFMA R11, R75, R61.reuse, R11 ;  /* 0x0000003d4b0b7223 */ /* 0x080fe2000000000b */
[-C--:B------:R-:W-:Y:S01]  /*3220*/  FFMA R211, R235, R61.reuse, R211 ;  /* 0x0000003debd37223 */ /* 0x080fe200000000d3 */
[-C--:B------:R-:W-:Y:S01]  /*3230*/  FFMA R227, R236, R61.reuse, R227 ;  /* 0x0000003dece37223 */ /* 0x080fe200000000e3 */
[-C--:B------:R-:W-:Y:S01]  /*3240*/  FFMA R250, R237, R61.reuse, R250 ;  /* 0x0000003dedfa7223 */ /* 0x080fe200000000fa */
[----:B0-----:R-:W4:Y:S01]  /*3250*/  LDL.LU R203, [R1] ;  /* 0x0000000001cb7983 */ /* 0x001f220000300800 */
[-C--:B------:R-:W-:Y:S01]  /*3260*/  FFMA R174, R239, R61.reuse, R174 ;  /* 0x0000003defae7223 */ /* 0x080fe200000000ae */
[----:B------:R-:W-:Y:S01]  /*3270*/  FFMA R190, R240, R61, R190 ;  /* 0x0000003df0be7223 */ /* 0x000fe200000000be */
        /* <DEDUP_REMOVED lines=30> */
[C---:B--2---:R-:W-:Y:S01]  /*3460*/  FFMA R202, R238.reuse, R62, R202 ;  /* 0x0000003eeeca7223 */ /* 0x044fe200000000ca */
[----:B---3--:R-:W-:-:S04]  /*3470*/  FFMA R60, R238, R63, R60 ;  /* 0x0000003fee3c7223 */ /* 0x008fc8000000003c */
[----:B------:R0:W-:Y:S04]  /*3480*/  STL [R1+0x38], R202 ;  /* 0x000038ca01007387 */ /* 0x0001e80000100800 */
[----:B0-----:R-:W2:Y:S04]  /*3490*/  LDL.LU R202, [R1+0x40] ;  /* 0x0000400001ca7983 */ /* 0x001ea80000300800 */
[----:B------:R-:W-:Y:S04]  /*34a0*/  STL [R1+0x3c], R60 ;  /* 0x00003c3c01007387 */ /* 0x000fe80000100800 */
[----:B------:R-:W4:Y:S04]  /*34b0*/  LDS.128 R60, [R244+0x10] ;  /* 0x00001000f43c7984 */ /* 0x000f280000000c00 */
[----:B------:R-:W3:Y:S01]  /*34c0*/  LDL.LU R204, [R1+0x4] ;  /* 0x0000040001cc7983 */ /* 0x000ee20000300800 */
[----:B----4-:R-:W-:-:S05]  /*34d0*/  FFMA R203, R237, R60, R203 ;  /* 0x0000003cedcb7223 */ /* 0x010fca00000000cb */
[----:B------:R0:W-:Y:S04]  /*34e0*/  STL [R1], R203 ;  /* 0x000000cb01007387 */ /* 0x0001e80000100800 */
[----:B0-----:R-:W4:Y:S01]  /*34f0*/  LDL.LU R203, [R1+0x44] ;  /* 0x0000440001cb7983 */ /* 0x001f220000300800 */
        /* <DEDUP_REMOVED lines=27> */
[----:B------:R-:W-:Y:S01]  /*36b0*/  FFMA R194, R240, R61, R194 ;  /* 0x0000003df0c27223 */ /* 0x000fe200000000c2 */
[----:B--2---:R-:W-:-:S05]  /*36c0*/  FFMA R202, R238, R60, R202 ;  /* 0x0000003ceeca7223 */ /* 0x004fca00000000ca */
[----:B------:R0:W-:Y:S01]  /*36d0*/  STL [R1+0x40], R202 ;  /* 0x000040ca01007387 */ /* 0x0001e20000100800 */
[----:B---3--:R-:W-:-:S03]  /*36e0*/  FFMA R204, R237, R61, R204 ;  /* 0x0000003dedcc7223 */ /* 0x008fc600000000cc */
[----:B0-----:R-:W2:Y:S04]  /*36f0*/  LDL.LU R202, [R1+0x74] ;  /* 0x0000740001ca7983 */ /* 0x001ea80000300800 */
[----:B------:R0:W-:Y:S04]  /*3700*/  STL [R1+0x4], R204 ;  /* 0x000004cc01007387 */ /* 0x0001e80000100800 */
[----:B0-----:R-:W3:Y:S01]  /*3710*/  LDL.LU R204, [R1+0x48] ;  /* 0x0000480001cc7983 */ /* 0x001ee20000300800 */
[----:B----4-:R-:W-:-:S05]  /*3720*/  FFMA R203, R238, R61, R203 ;  /* 0x0000003deecb7223 */ /* 0x010fca00000000cb */
[----:B------:R0:W-:Y:S04]  /*3730*/  STL [R1+0x44], R203 ;  /* 0x000044cb01007387 */ /* 0x0001e80000100800 */
[----:B0-----:R-:W4:Y:S04]  /*3740*/  LDL.LU R203, [R1+0xc] ;  /* 0x00000c0001cb7983 */ /* 0x001f280000300800 */
[----:B------:R-:W5:Y:S04]  /*3750*/  LDL.LU R60, [R1+0x4c] ;  /* 0x00004c00013c7983 */ /* 0x000f680000300800 */
[----:B------:R-:W2:Y:S01]  /*3760*/  LDL.LU R61, [R1+0x8] ;  /* 0x00000800013d7983 */ /* 0x000ea20000300800 */
[-C--:B---3--:R-:W-:Y:S01]  /*3770*/  FFMA R204, R238, R62.reuse, R204 ;  /* 0x0000003eeecc7223 */ /* 0x088fe200000000cc */
[C---:B----4-:R-:W-:Y:S01]  /*3780*/  FFMA R203, R237.reuse, R63, R203 ;  /* 0x0000003fedcb7223 */ /* 0x050fe200000000cb */
[----:B--2---:R-:W-:-:S05]  /*3790*/  FFMA R61, R237, R62, R61 ;  /* 0x0000003eed3d7223 */ /* 0x004fca000000003d */
[----:B------:R-:W-:Y:S04]  /*37a0*/  STL [R1+0x8], R61 ;  /* 0x0000083d01007387 */ /* 0x000fe80000100800 */
[----:B------:R-:W-:Y:S04]  /*37b0*/  STL [R1+0x48], R204 ;  /* 0x000048cc01007387 */ /* 0x000fe80000100800 */
[----:B------:R0:W-:Y:S04]  /*37c0*/  STL [R1+0xc], R203 ;  /* 0x00000ccb01007387 */ /* 0x0001e80000100800 */
[----:B0-----:R-:W2:Y:S04]  /*37d0*/  LDL.LU R203, [R1+0x10] ;  /* 0x0000100001cb7983 */ /* 0x001ea80000300800 */
[----:B------:R-:W3:Y:S01]  /*37e0*/  LDL.LU R204, [R1+0x50] ;  /* 0x0000500001cc7983 */ /* 0x000ee20000300800 */
[-C--:B-----5:R-:W-:Y:S01]  /*37f0*/  FFMA R60, R238, R63.reuse, R60 ;  /* 0x0000003fee3c7223 */ /* 0x0a0fe2000000003c */
        /* <DEDUP_REMOVED lines=27> */
[----:B------:R-:W-:Y:S01]  /*39b0*/  STL [R1+0x4c], R60 ;  /* 0x00004c3c01007387 */ /* 0x000fe20000100800 */
[----:B------:R-:W-:-:S03]  /*39c0*/  FFMA R196, R240, R63, R196 ;  /* 0x0000003ff0c47223 */ /* 0x000fc600000000c4 */
[----:B------:R-:W0:Y:S02]  /*39d0*/  LDS.128 R60, [R244+0x20] ;  /* 0x00002000f43c7984 */ /* 0x000e240000000c00 */
[-C--:B0-----:R-:W-:Y:S01]  /*39e0*/  FFMA R164, R66, R60.reuse, R164 ;  /* 0x0000003c42a47223 */ /* 0x081fe200000000a4 */
        /* <DEDUP_REMOVED lines=13> */
[-C--:B--2---:R-:W-:Y:S01]  /*3ac0*/  FFMA R203, R237, R60.reuse, R203 ;  /* 0x0000003cedcb7223 */ /* 0x084fe200000000cb */
[----:B---3--:R-:W-:-:S04]  /*3ad0*/  FFMA R204, R238, R60, R204 ;  /* 0x0000003ceecc7223 */ /* 0x008fc800000000cc */
[----:B------:R0:W-:Y:S04]  /*3ae0*/  STL [R1+0x10], R203 ;  /* 0x000010cb01007387 */ /* 0x0001e80000100800 */
[----:B0-----:R-:W2:Y:S04]  /*3af0*/  LDL.LU R203, [R1+0x70] ;  /* 0x0000700001cb7983 */ /* 0x001ea80000300800 */
[----:B------:R0:W-:Y:S04]  /*3b00*/  STL [R1+0x50], R204 ;  /* 0x000050cc01007387 */ /* 0x0001e80000100800 */
[----:B0-----:R-:W3:Y:S04]  /*3b10*/  LDL.LU R204, [R1+0x54] ;  /* 0x0000540001cc7983 */ /* 0x001ee80000300800 */
[----:B------:R-:W4:Y:S02]  /*3b20*/  LDL.LU R60, [R1+0x14] ;  /* 0x00001400013c7983 */ /* 0x000f240000300800 */
[----:B----4-:R-:W-:-:S05]  /*3b30*/  FFMA R60, R237, R61, R60 ;  /* 0x0000003ded3c7223 */ /* 0x010fca000000003c */
[----:B------:R0:W-:Y:S04]  /*3b40*/  STL [R1+0x14], R60 ;  /* 0x0000143c01007387 */ /* 0x0001e80000100800 */
[----:B0-----:R-:W4:Y:S01]  /*3b50*/  LDL.LU R60, [R1+0x18] ;  /* 0x00001800013c7983 */ /* 0x001f220000300800 */
[-C--:B---3--:R-:W-:Y:S01]  /*3b60*/  FFMA R204, R238, R61.reuse, R204 ;  /* 0x0000003deecc7223 */ /* 0x088fe200000000cc */
[-C--:B------:R-:W-:Y:S01]  /*3b70*/  FFMA R163, R66, R61.reuse, R163 ;  /* 0x0000003d42a37223 */ /* 0x080fe200000000a3 */
        /* <DEDUP_REMOVED lines=13> */
[----:B0-----:R-:W3:Y:S01]  /*3c50*/  LDL.LU R204, [R1+0x58] ;  /* 0x0000580001cc7983 */ /* 0x001ee20000300800 */
[----:B------:R-:W-:-:S03]  /*3c60*/  FFMA R198, R240, R61, R198 ;  /* 0x0000003df0c67223 */ /* 0x000fc600000000c6 */
[----:B------:R-:W5:Y:S01]  /*3c70*/  LDL.LU R61, [R1+0x1c] ;  /* 0x00001c00013d7983 */ /* 0x000f620000300800 */
[----:B----4-:R-:W-:-:S05]  /*3c80*/  FFMA R60, R237, R62, R60 ;  /* 0x0000003eed3c7223 */ /* 0x010fca000000003c */
[----:B------:R0:W-:Y:S04]  /*3c90*/  STL [R1+0x18], R60 ;  /* 0x0000183c01007387 */ /* 0x0001e80000100800 */
[----:B0-----:R-:W4:Y:S01]  /*3ca0*/  LDL.LU R60, [R1+0x5c] ;  /* 0x00005c00013c7983 */ /* 0x001f220000300800 */
[----:B---3--:R-:W-:Y:S01]  /*3cb0*/  FFMA R204, R238, R62, R204 ;  /* 0x0000003eeecc7223 */ /* 0x008fe200000000cc */
[----:B-----5:R-:W-:-:S04]  /*3cc0*/  FFMA R61, R237, R63, R61 ;  /* 0x0000003fed3d7223 */ /* 0x020fc8000000003d */
        /* <DEDUP_REMOVED lines=10> */
[-C--:B------:R-:W-:Y:S01]  /*3d70*/  FFMA R18, R74, R62.reuse, R18 ;  /* 0x0000003e4a127223 */ /* 0x080fe20000000012 */
[-C--:B------:R-:W-:Y:S01]  /*3d80*/  FFMA R2, R75, R62.reuse, R2 ;  /* 0x0000003e4b027223 */ /* 0x080fe20000000002 */
[-C--:B------:R-:W-:Y:S01]  /*3d90*/  FFMA R220, R235, R62.reuse, R220 ;  /* 0x0000003eebdc7223 */ /* 0x080fe200000000dc */
[----:B------:R-:W-:Y:S01]  /*3da0*/  STL [R1+0x1c], R61 ;  /* 0x00001c3d01007387 */ /* 0x000fe20000100800 */
        /* <DEDUP_REMOVED lines=17> */
[----:B----4-:R-:W-:-:S05]  /*3ec0*/  FFMA R60, R238, R63, R60 ;  /* 0x0000003fee3c7223 */ /* 0x010fca000000003c */
[----:B------:R-:W-:Y:S04]  /*3ed0*/  STL [R1+0x5c], R60 ;  /* 0x00005c3c01007387 */ /* 0x000fe80000100800 */
[----:B------:R0:W1:Y:S04]  /*3ee0*/  LDS.128 R60, [R244+0x30] ;  /* 0x00003000f43c7984 */ /* 0x0000680000000c00 */
[----:B0-----:R-:W4:Y:S01]  /*3ef0*/  LDL.LU R244, [R1+0x68] ;  /* 0x0000680001f47983 */ /* 0x001f220000300800 */
[C---:B-1----:R-:W-:Y:S01]  /*3f00*/  FFMA R160, R66.reuse, R60, R160 ;  /* 0x0000003c42a07223 */ /* 0x042fe200000000a0 */
[C---:B------:R-:W-:Y:S01]  /*3f10*/  FFMA R159, R66.reuse, R61, R159 ;  /* 0x0000003d429f7223 */ /* 0x040fe2000000009f */
[C---:B------:R-:W-:Y:S01]  /*3f20*/  FFMA R158, R66.reuse, R62, R158 ;  /* 0x0000003e429e7223 */ /* 0x040fe2000000009e */
[----:B------:R-:W-:Y:S01]  /*3f30*/  FFMA R157, R66, R63, R157 ;  /* 0x0000003f429d7223 */ /* 0x000fe2000000009d */
[C---:B------:R-:W-:Y:S01]  /*3f40*/  FFMA R144, R67.reuse, R60, R144 ;  /* 0x0000003c43907223 */ /* 0x040fe20000000090 */
[----:B------:R-:W5:Y:S01]  /*3f50*/  LDL.LU R66, [R1+0x64] ;  /* 0x0000640001427983 */ /* 0x000f620000300800 */
        /* <DEDUP_REMOVED lines=22> */
[----:B------:R-:W-:-:S02]  /*40c0*/  FFMA R77, R71, R63, R77 ;  /* 0x0000003f474d7223 */ /* 0x000fc4000000004d */
[----:B------:R-:W5:Y:S01]  /*40d0*/  LDL.LU R71, [R1+0x20] ;  /* 0x0000200001477983 */ /* 0x000f620000300800 */
[----:B------:R-:W-:-:S04]  /*40e0*/  UIADD3 UR4, UPT, UPT, UR4, 0x1, URZ ;  /* 0x0000000104047890 */ /* 0x000fc8000fffe0ff */
[----:B------:R-:W-:Y:S01]  /*40f0*/  UISETP.NE.AND UP0, UPT, UR4, 0x8, UPT ;  /* 0x000000080400788c */ /* 0x000fe2000bf05270 */
[C---:B------:R-:W-:Y:S01]  /*4100*/  FFMA R48, R72.reuse, R60, R48 ;  /* 0x0000003c48307223 */ /* 0x040fe20000000030 */
[C---:B------:R-:W-:Y:S01]  /*4110*/  FFMA R47, R72.reuse, R61, R47 ;  /* 0x0000003d482f7223 */ /* 0x040fe2000000002f */
[C---:B------:R-:W-:Y:S01]  /*4120*/  FFMA R46, R72.reuse, R62, R46 ;  /* 0x0000003e482e7223 */ /* 0x040fe2000000002e */
[----:B------:R-:W-:Y:S01]  /*4130*/  FFMA R45, R72, R63, R45 ;  /* 0x0000003f482d7223 */ /* 0x000fe2000000002d */
        /* <DEDUP_REMOVED lines=19> */
[-C--:B------:R-:W-:Y:S01]  /*4270*/  FFMA R248, R236, R63.reuse, R248 ;  /* 0x0000003fecf87223 */ /* 0x080fe200000000f8 */
[----:B------:R-:W-:Y:S01]  /*4280*/  FFMA R0, R238, R63, R0 ;  /* 0x0000003fee007223 */ /* 0x000fe20000000000 */
[C---:B------:R-:W-:Y:S01]  /*4290*/  FFMA R185, R239.reuse, R60, R185 ;  /* 0x0000003cefb97223 */ /* 0x040fe200000000b9 */
[C---:B------:R-:W-:Y:S01]  /*42a0*/  FFMA R186, R239.reuse, R61, R186 ;  /* 0x0000003defba7223 */ /* 0x040fe200000000ba */
[C---:B------:R-:W-:Y:S01]  /*42b0*/  FFMA R187, R239.reuse, R62, R187 ;  /* 0x0000003eefbb7223 */ /* 0x040fe200000000bb */
[----:B------:R-:W-:Y:S01]  /*42c0*/  FFMA R188, R239, R63, R188 ;  /* 0x0000003fefbc7223 */ /* 0x000fe200000000bc */
[C---:B------:R-:W-:Y:S01]  /*42d0*/  FFMA R201, R240.reuse, R60, R201 ;  /* 0x0000003cf0c97223 */ /* 0x040fe200000000c9 */
[C---:B------:R-:W-:Y:S01]  /*42e0*/  FFMA R202, R240.reuse, R61, R202 ;  /* 0x0000003df0ca7223 */ /* 0x040fe200000000ca */
[CC--:B--2---:R-:W-:Y:S01]  /*42f0*/  FFMA R203, R240.reuse, R62.reuse, R203 ;  /* 0x0000003ef0cb7223 */ /* 0x0c4fe200000000cb */
[----:B---3--:R-:W-:Y:S01]  /*4300*/  FFMA R204, R240, R63, R204 ;  /* 0x0000003ff0cc7223 */ /* 0x008fe200000000cc */
[C---:B----4-:R-:W-:Y:S01]  /*4310*/  FFMA R244, R238.reuse, R62, R244 ;  /* 0x0000003eeef47223 */ /* 0x050fe200000000f4 */
[C---:B-----5:R-:W-:Y:S01]  /*4320*/  FFMA R66, R238.reuse, R61, R66 ;  /* 0x0000003dee427223 */ /* 0x060fe20000000042 */
[----:B------:R-:W-:Y:S01]  /*4330*/  FFMA R67, R238, R60, R67 ;  /* 0x0000003cee437223 */ /* 0x000fe20000000043 */
[C---:B------:R-:W-:Y:S01]  /*4340*/  FFMA R68, R237.reuse, R63, R68 ;  /* 0x0000003fed447223 */ /* 0x040fe20000000044 */
[C---:B------:R-:W-:Y:S01]  /*4350*/  FFMA R69, R237.reuse, R62, R69 ;  /* 0x0000003eed457223 */ /* 0x040fe20000000045 */
[C---:B------:R-:W-:Y:S01]  /*4360*/  FFMA R70, R237.reuse, R61, R70 ;  /* 0x0000003ded467223 */ /* 0x040fe20000000046 */
[----:B------:R-:W-:-:S05]  /*4370*/  FFMA R71, R237, R60, R71 ;  /* 0x0000003ced477223 */ /* 0x000fca0000000047 */
[----:B------:R3:W-:Y:S04]  /*4380*/  STL [R1+0x20], R71 ;  /* 0x0000204701007387 */ /* 0x0007e80000100800 */
[----:B------:R3:W-:Y:S04]  /*4390*/  STL [R1+0x24], R70 ;  /* 0x0000244601007387 */ /* 0x0007e80000100800 */
[----:B------:R3:W-:Y:S04]  /*43a0*/  STL [R1+0x28], R69 ;  /* 0x0000284501007387 */ /* 0x0007e80000100800 */
[----:B------:R3:W-:Y:S04]  /*43b0*/  STL [R1+0x2c], R68 ;  /* 0x00002c4401007387 */ /* 0x0007e80000100800 */
[----:B------:R3:W-:Y:S04]  /*43c0*/  STL [R1+0x60], R67 ;  /* 0x0000604301007387 */ /* 0x0007e80000100800 */
[----:B------:R3:W-:Y:S04]  /*43d0*/  STL [R1+0x64], R66 ;  /* 0x0000644201007387 */ /* 0x0007e80000100800 */
[----:B------:R3:W-:Y:S01]  /*43e0*/  STL [R1+0x68], R244 ;  /* 0x000068f401007387 */ /* 0x0007e20000100800 */
[----:B------:R-:W-:Y:S05]  /*43f0*/  BRA.U UP0, `(.L_x_15) ;  /* 0xffffffe900a47547 */ /* 0x000fea000b83ffff */
[----:B------:R-:W-:Y:S01]  /*4400*/  BAR.SYNC.DEFER_BLOCKING 0x0 ;  /* 0x0000000000007b1d */ /* 0x000fe20000010000 */
[----:B------:R-:W-:-:S05]  /*4410*/  UISETP.GE.AND UP0, UPT, UR10, UR15, UPT ;  /* 0x0000000f0a00728c */ /* 0x000fca000bf06270 */
[----:B------:R-:W-:Y:S01]  /*4420*/  UMOV UR4, UR10 ;  /* 0x0000000a00047c82 */ /* 0x000fe20008000000 */
[----:B------:R-:W-:-:S03]  /*4430*/  UMOV UR5, UR8 ;  /* 0x0000000800057c82 */ /* 0x000fc60008000000 */
[----:B------:R-:W-:Y:S05]  /*4440*/  BRA.U !UP0, `(.L_x_16) ;  /* 0xffffffd508c07547 */ /* 0x000fea000b83ffff */
.L_x_8:
[----:B------:R-:W0:Y:S01]  /*4450*/  S2R R60, SR_CTAID.Y ;  /* 0x00000000003c7919 */ /* 0x000e220000002600 */
[----:B------:R-:W1:Y:S01]  /*4460*/  LDC R62, c[0x0][0x39c] ;  /* 0x0000e700ff3e7b82 */ /* 0x000e620000000800 */
[----:B---3--:R-:W2:Y:S04]  /*4470*/  LDL.LU R244, [R1+0x2c] ;  /* 0x00002c0001f47983 */ /* 0x008ea80000300800 */
[----:B------:R-:W3:Y:S03]  /*4480*/  LDL.LU R240, [R1+0x30] ;  /* 0x0000300001f07983 */ /* 0x000ee60000300800 */
[----:B------:R-:W4:Y:S01]  /*4490*/  LDC R67, c[0x0][0x39c] ;  /* 0x0000e700ff437b82 */ /* 0x000f220000000800 */
[----:B------:R-:W5:Y:S04]  /*44a0*/  LDL.LU R239, [R1+0x34] ;  /* 0x0000340001ef7983 */ /* 0x000f680000300800 */
[----:B------:R-:W5:Y:S04]  /*44b0*/  LDL.LU R238, [R1+0x38] ;  /* 0x0000380001ee7983 */ /* 0x000f680000300800 */
[----:B------:R-:W5:Y:S04]  /*44c0*/  LDL.LU R237, [R1+0x3c] ;  /* 0x00003c0001ed7983 */ /* 0x000f680000300800 */
[----:B------:R-:W5:Y:S04]  /*44d0*/  LDL.LU R236, [R1+0x40] ;  /* 0x0000400001ec7983 */ /* 0x000f680000300800 */
[----:B------:R-:W5:Y:S01]  /*44e0*/  LDL.LU R235, [R1+0x44] ;  /* 0x0000440001eb7983 */ /* 0x000f620000300800 */
[----:B0-----:R-:W-:-:S03]  /*44f0*/  LEA R64, R60, R64, 0x3 ;  /* 0x000000403c407211 */ /* 0x001fc600078e18ff */
[----:B------:R-:W5:Y:S01]  /*4500*/  LDL.LU R75, [R1+0x48] ;  /* 0x00004800014b7983 */ /* 0x000f620000300800 */
[----:B------:R-:W0:Y:S01]  /*4510*/  S2R R60, SR_CTAID.X ;  /* 0x00000000003c7919 */ /* 0x000e220000002500 */
[----:B------:R-:W-:Y:S02]  /*4520*/  SHF.L.U32 R64, R64, 0x4, RZ ;  /* 0x0000000440407819 */ /* 0x000fe400000006ff */
[----:B------:R-:W5:Y:S04]  /*4530*/  LDL.LU R74, [R1+0x4c] ;  /* 0x00004c00014a7983 */ /* 0x000f680000300800 */
[----:B------:R-:W5:Y:S04]  /*4540*/  LDL.LU R73, [R1+0x50] ;  /* 0x0000500001497983 */ /* 0x000f680000300800 */
[----:B------:R-:W5:Y:S04]  /*4550*/  LDL.LU R72, [R1+0x54] ;  /* 0x0000540001487983 */ /* 0x000f680000300800 */
[----:B------:R-:W5:Y:S04]  /*4560*/  LDL.LU R71, [R1+0x58] ;  /* 0x0000580001477983 */ /* 0x000f680000300800 */
[----:B------:R-:W5:Y:S04]  /*4570*/  LDL.LU R70, [R1+0x5c] ;  /* 0x00005c0001467983 */ /* 0x000f680000300800 */
[----:B------:R-:W5:Y:S04]  /*4580*/  LDL.LU R69, [R1+0x60] ;  /* 0x0000600001457983 */ /* 0x000f680000300800 */
[----:B------:R-:W5:Y:S01]  /*4590*/  LDL.LU R68, [R1+0x64] ;  /* 0x0000640001447983 */ /* 0x000f620000300800 */
[----:B0-----:R-:W-:-:S03]  /*45a0*/  LEA R65, R60, R65, 0x3 ;  /* 0x000000413c417211 */ /* 0x001fc600078e18ff */
[----:B------:R-:W5:Y:S01]  /*45b0*/  LDL.LU R66, [R1+0x68] ;  /* 0x0000680001427983 */ /* 0x000f620000300800 */
[----:B------:R-:W-:-:S05]  /*45c0*/  SHF.L.U32 R60, R65, 0x4, RZ ;  /* 0x00000004413c7819 */ /* 0x000fca00000006ff */
[----:B-1----:R-:W-:Y:S02]  /*45d0*/  IMAD R60, R64, R62, R60 ;  /* 0x0000003e403c7224 */ /* 0x002fe400078e023c */
[----:B------:R-:W0:Y:S02]  /*45e0*/  LDC.64 R64, c[0x0][0x390] ;  /* 0x0000e400ff407b82 */ /* 0x000e240000000a00 */
[----:B0-----:R-:W-:Y:S02]  /*45f0*/  IMAD.WIDE R60, R60, 0x4, R64 ;  /* 0x000000043c3c7825 */ /* 0x001fe400078e0240 */
[----:B------:R-:W2:Y:S04]  /*4600*/  LDL.LU R64, [R1+0x28] ;  /* 0x0000280001407983 */ /* 0x000ea80000300800 */
[----:B------:R-:W0:Y:S01]  /*4610*/  LDC R65, c[0x0][0x39c] ;  /* 0x0000e700ff417b82 */ /* 0x000e220000000800 */
[----:B------:R1:W-:Y:S04]  /*4620*/  STG.E desc[UR12][R60.64], R172 ;  /* 0x000000ac3c007986 */ /* 0x0003e8000c10190c */
[----:B------:R4:W-:Y:S04]  /*4630*/  STG.E desc[UR12][R60.64+0x4], R171 ;  /* 0x000004ab3c007986 */ /* 0x0009e8000c10190c */
[----:B------:R4:W-:Y:S04]  /*4640*/  STG.E desc[UR12][R60.64+0x8], R170 ;  /* 0x000008aa3c007986 */ /* 0x0009e8000c10190c */
[----:B-1----:R-:W3:Y:S04]  /*4650*/  LDL.LU R172, [R1+0x24] ;  /* 0x0000240001ac7983 */ /* 0x002ee80000300800 */
[----:B----4-:R-:W4:Y:S04]  /*4660*/  LDL.LU R171, [R1+0x20] ;  /* 0x0000200001ab7983 */ /* 0x010f280000300800 */
[----:B------:R-:W5:Y:S04]  /*4670*/  LDL.LU R170, [R1+0x1c] ;  /* 0x00001c0001aa7983 */ /* 0x000f680000300800 */
[----:B------:R1:W-:Y:S04]  /*4680*/  STG.E desc[UR12][R60.64+0xc], R169 ;  /* 0x00000ca93c007986 */ /* 0x0003e8000c10190c */
[----:B------:R1:W-:Y:S04]  /*4690*/  STG.E desc[UR12][R60.64+0x10], R168 ;  /* 0x000010a83c007986 */ /* 0x0003e8000c10190c */
[----:B------:R0:W-:Y:S04]  /*46a0*/  STG.E desc[UR12][R60.64+0x14], R167 ;  /* 0x000014a73c007986 */ /* 0x0001e8000c10190c */
[----:B-1----:R-:W2:Y:S04]  /*46b0*/  LDL.LU R169, [R1+0x18] ;  /* 0x0000180001a97983 */ /* 0x002ea80000300800 */
[----:B------:R-:W3:Y:S04]  /*46c0*/  LDL.LU R168, [R1+0x14] ;  /* 0x0000140001a87983 */ /* 0x000ee80000300800 */
[----:B0-----:R-:W4:Y:S04]  /*46d0*/  LDL.LU R167, [R1+0x10] ;  /* 0x0000100001a77983 */ /* 0x001f280000300800 */
[----:B------:R0:W-:Y:S04]  /*46e0*/  STG.E desc[UR12][R60.64+0x18], R166 ;  /* 0x000018a63c007986 */ /* 0x0001e8000c10190c */
[----:B------:R1:W-:Y:S04]  /*46f0*/  STG.E desc[UR12][R60.64+0x1c], R165 ;  /* 0x00001ca53c007986 */ /* 0x0003e8000c10190c */
[----:B------:R1:W-:Y:S04]  /*4700*/  STG.E desc[UR12][R60.64+0x20], R164 ;  /* 0x000020a43c007986 */ /* 0x0003e8000c10190c */
[----:B0-----:R-:W5:Y:S04]  /*4710*/  LDL.LU R166, [R1+0xc] ;  /* 0x00000c0001a67983 */ /* 0x001f680000300800 */
[----:B-1----:R-:W2:Y:S04]  /*4720*/  LDL.LU R165, [R1+0x8] ;  /* 0x0000080001a57983 */ /* 0x002ea80000300800 */
[----:B------:R-:W3:Y:S04]  /*4730*/  LDL.LU R164, [R1+0x4] ;  /* 0x0000040001a47983 */ /* 0x000ee80000300800 */
[----:B------:R0:W-:Y:S04]  /*4740*/  STG.E desc[UR12][R60.64+0x24], R163 ;  /* 0x000024a33c007986 */ /* 0x0001e8000c10190c */
[----:B0-----:R-:W4:Y:S01]  /*4750*/  LDL.LU R163, [R1] ;  /* 0x0000000001a37983 */ /* 0x001f220000300800 */
[----:B------:R-:W-:-:S03]  /*4760*/  IMAD.WIDE R62, R62, 0x4, R60 ;  /* 0x000000043e3e7825 */ /* 0x000fc600078e023c */
[----:B------:R-:W-:Y:S04]  /*4770*/  STG.E desc[UR12][R60.64+0x28], R162 ;  /* 0x000028a23c007986 */ /* 0x000fe8000c10190c */
[----:B------:R-:W-:Y:S04]  /*4780*/  STG.E desc[UR12][R60.64+0x2c], R161 ;  /* 0x00002ca13c007986 */ /* 0x000fe8000c10190c */
[----:B------:R-:W-:Y:S04]  /*4790*/  STG.E desc[UR12][R60.64+0x30], R160 ;  /* 0x000030a03c007986 */ /* 0x000fe8000c10190c */
[----:B------:R-:W-:Y:S04]  /*47a0*/  STG.E desc[UR12][R60.64+0x34], R159 ;  /* 0x0000349f3c007986 */ /* 0x000fe8000c10190c */
[----:B------:R-:W-:Y:S04]  /*47b0*/  STG.E desc[UR12][R60.64+0x38], R158 ;  /* 0x0000389e3c007986 */ /* 0x000fe8000c10190c */
[----:B------:R0:W-:Y:S04]  /*47c0*/  STG.E desc[UR12][R60.64+0x3c], R157 ;  /* 0x00003c9d3c007986 */ /* 0x0001e8000c10190c */
[----:B------:R-:W-:Y:S04]  /*47d0*/  STG.E desc[UR12][R62.64], R156 ;  /* 0x0000009c3e007986 */ /* 0x000fe8000c10190c */
[----:B------:R-:W-:Y:S01]  /*47e0*/  STG.E desc[UR12][R62.64+0x4], R155 ;  /* 0x0000049b3e007986 */ /* 0x000fe2000c10190c */
[----:B0-----:R-:W-:-:S03]  /*47f0*/  IMAD.WIDE R60, R65, 0x4, R62 ;  /* 0x00000004413c7825 */ /* 0x001fc600078e023e */
[----:B------:R-:W-:Y:S01]  /*4800*/  STG.E desc[UR12][R62.64+0x8], R154 ;  /* 0x0000089a3e007986 */ /* 0x000fe2000c10190c */
[----:B------:R-:W0:Y:S03]  /*4810*/  LDC R65, c[0x0][0x39c] ;  /* 0x0000e700ff417b82 */ /* 0x000e260000000800 */
[----:B------:R-:W-:Y:S04]  /*4820*/  STG.E desc[UR12][R62.64+0xc], R153 ;  /* 0x00000c993e007986 */ /* 0x000fe8000c10190c */
        /* <DEDUP_REMOVED lines=14> */
[----:B-1----:R-:W-:-:S03]  /*4910*/  IMAD.WIDE R62, R67, 0x4, R60 ;  /* 0x00000004433e7825 */ /* 0x002fc600078e023c */
[----:B------:R-:W-:Y:S01]  /*4920*/  STG.E desc[UR12][R60.64+0x8], R138 ;  /* 0x0000088a3c007986 */ /* 0x000fe2000c10190c */
[----:B------:R-:W1:Y:S03]  /*4930*/  LDC R67, c[0x0][0x39c] ;  /* 0x0000e700ff437b82 */ /* 0x000e660000000800 */
        /* <DEDUP_REMOVED lines=69> */
[----:B------:R1:W-:Y:S01]  /*4d90*/  STG.E desc[UR12][R60.64+0x28], R50 ;  /* 0x000028323c007986 */ /* 0x0003e2000c10190c */
[----:B-----5:R-:W5:Y:S03]  /*4da0*/  LDC R49, c[0x0][0x39c] ;  /* 0x0000e700ff317b82 */ /* 0x020f660000000800 */
[----:B------:R-:W-:Y:S04]  /*4db0*/  STG.E desc[UR12][R60.64], R76 ;  /* 0x0000004c3c007986 */ /* 0x000fe8000c10190c */
[----:B------:R-:W-:Y:S01]  /*4dc0*/  STG.E desc[UR12][R60.64+0x4], R59 ;  /* 0x0000043b3c007986 */ /* 0x000fe2000c10190c */
[----:B-1----:R-:W-:-:S03]  /*4dd0*/  IMAD.WIDE R50, R67, 0x4, R60 ;  /* 0x0000000443327825 */ /* 0x002fc600078e023c */
        /* <DEDUP_REMOVED lines=13> */
[----:B------:R1:W-:Y:S04]  /*4eb0*/  STG.E desc[UR12][R50.64+0x2c], R33 ;  /* 0x00002c2132007986 */ /* 0x0003e8000c10190c */
[----:B------:R-:W-:Y:S01]  /*4ec0*/  STG.E desc[UR12][R50.64], R44 ;  /* 0x0000002c32007986 */ /* 0x000fe2000c10190c */
[----:B0-----:R-:W-:-:S03]  /*4ed0*/  IMAD.WIDE R34, R65, 0x4, R50 ;  /* 0x0000000441227825 */ /* 0x001fc600078e0232 */
[----:B------:R-:W-:Y:S01]  /*4ee0*/  STG.E desc[UR12][R50.64+0x4], R43 ;  /* 0x0000042b32007986 */ /* 0x000fe2000c10190c */
[----:B-1----:R-:W0:Y:S03]  /*4ef0*/  LDC R33, c[0x0][0x39c] ;  /* 0x0000e700ff217b82 */ /* 0x002e260000000800 */
        /* <DEDUP_REMOVED lines=15> */
[----:B-----5:R-:W-:-:S03]  /*4ff0*/  IMAD.WIDE R26, R49, 0x4, R34 ;  /* 0x00000004311a7825 */ /* 0x020fc600078e0222 */
[----:B------:R-:W-:Y:S01]  /*5000*/  STG.E desc[UR12][R34.64+0xc], R25 ;  /* 0x00000c1922007986 */ /* 0x000fe2000c10190c */
[----:B-1----:R-:W1:Y:S03]  /*5010*/  LDC R17, c[0x0][0x39c] ;  /* 0x0000e700ff117b82 */ /* 0x002e660000000800 */
        /* <DEDUP_REMOVED lines=14> */
[----:B-----5:R-:W5:Y:S03]  /*5100*/  LDC R5, c[0x0][0x39c] ;  /* 0x0000e700ff057b82 */ /* 0x020f660000000800 */
[----:B------:R0:W-:Y:S04]  /*5110*/  STG.E desc[UR12][R26.64+0x8], R10 ;  /* 0x0000080a1a007986 */ /* 0x0001e8000c10190c */
[----:B------:R-:W-:Y:S01]  /*5120*/  STG.E desc[UR12][R26.64+0x24], R3 ;  /* 0x000024031a007986 */ /* 0x000fe2000c10190c */
[----:B--2---:R-:W2:Y:S03]  /*5130*/  LDC R7, c[0x0][0x39c] ;  /* 0x0000e700ff077b82 */ /* 0x004ea60000000800 */
[----:B------:R1:W-:Y:S01]  /*5140*/  STG.E desc[UR12][R26.64+0x28], R2 ;  /* 0x000028021a007986 */ /* 0x0003e2000c10190c */
[----:B0-----:R-:W-:-:S03]  /*5150*/  IMAD.WIDE R10, R33, 0x4, R26 ;  /* 0x00000004210a7825 */ /* 0x001fc600078e021a */
[----:B------:R5:W-:Y:S04]  /*5160*/  STG.E desc[UR12][R26.64+0x20], R4 ;  /* 0x000020041a007986 */ /* 0x000be8000c10190c */
[----:B------:R0:W-:Y:S01]  /*5170*/  STG.E desc[UR12][R26.64+0xc], R9 ;  /* 0x00000c091a007986 */ /* 0x0001e2000c10190c */
[----:B-1----:R-:W-:-:S03]  /*5180*/  IMAD.WIDE R2, R17, 0x4, R10 ;  /* 0x0000000411027825 */ /* 0x002fc600078e020a */
[----:B------:R-:W-:Y:S04]  /*5190*/  STG.E desc[UR12][R26.64], R12 ;  /* 0x0000000c1a007986 */ /* 0x000fe8000c10190c */
[----:B------:R-:W-:Y:S01]  /*51a0*/  STG.E desc[UR12][R26.64+0x10], R8 ;  /* 0x000010081a007986 */ /* 0x000fe2000c10190c */
[----:B-----5:R-:W-:Y:S01]  /*51b0*/  IMAD.WIDE R4, R5, 0x4, R2 ;  /* 0x0000000405047825 */ /* 0x020fe200078e0202 */
[----:B0-----:R-:W0:Y:S02]  /*51c0*/  LDC R9, c[0x0][0x39c] ;  /* 0x0000e700ff097b82 */ /* 0x001e240000000800 */
        /* <DEDUP_REMOVED lines=40> */
[----:B--2---:R-:W-:-:S03]  /*5450*/  IMAD.WIDE R2, R7, 0x4, R4 ;  /* 0x0000000407027825 */ /* 0x004fc600078e0204 */
[----:B------:R-:W-:Y:S01]  /*5460*/  STG.E desc[UR12][R4.64+0x8], R251 ;  /* 0x000008fb04007986 */ /* 0x000fe2000c10190c */
[----:B------:R-:W1:Y:S03]  /*5470*/  LDC R7, c[0x0][0x39c] ;  /* 0x0000e700ff077b82 */ /* 0x000e660000000800 */
[----:B------:R-:W-:Y:S04]  /*5480*/  STG.E desc[UR12][R4.64+0xc], R252 ;  /* 0x00000cfc04007986 */ /* 0x000fe8000c10190c */
[----:B----4-:R-:W-:Y:S04]  /*5490*/  STG.E desc[UR12][R4.64+0x10], R163 ;  /* 0x000010a304007986 */ /* 0x010fe8000c10190c */
[----:B---3--:R-:W-:Y:S04]  /*54a0*/  STG.E desc[UR12][R4.64+0x14], R164 ;  /* 0x000014a404007986 */ /* 0x008fe8000c10190c */
        /* <DEDUP_REMOVED lines=59> */
[----:B------:R-:W-:Y:S01]  /*5860*/  STG.E desc[UR12][R2.64+0x3c], R204 ;  /* 0x00003ccc02007986 */ /* 0x000fe2000c10190c */
[----:B------:R-:W-:Y:S05]  /*5870*/  EXIT ;  /* 0x000000000000794d */ /* 0x000fea0003800000 */
.L_x_17:
[----:B------:R-:W-:-:S00]  /*5880*/  BRA `(.L_x_17) ;  /* 0xfffffffc00fc7947 */ /* 0x000fc0000383ffff */
[----:B------:R-:W-:-:S00]  /*5890*/  NOP ;  /* 0x0000000000007918 */ /* 0x000fc00000000000 */
        /* <DEDUP_REMOVED lines=14> */
.L_x_18:


//--------------------- .nv.shared._Z4gemmILi128ELi128ELi8ELi16ELi16EEvPfS0_S0_iii --------------------------
	.section	.nv.shared._Z4gemmILi128ELi128ELi8ELi16ELi16EEvPfS0_S0_iii,"aw",@nobits
	.sectionflags	@""
	.align	4
.nv.shared._Z4gemmILi128ELi128ELi8ELi16ELi16EEvPfS0_S0_iii:
	.zero		17408


//--------------------- .nv.shared.reserved.0     --------------------------
	.section	.nv.shared.reserved.0,"aw",@nobits
	.weak		__nv_reservedSMEM_offset_0_alias
	.size		__nv_reservedSMEM_offset_0_alias, 0, 64
	.other		__nv_reservedSMEM_offset_0_alias,@"STO_CUDA_RESERVED_SHARED STV_DEFAULT"
__nv_reservedSMEM_offset_0_alias:
	.zero		0
	.zero		64


//--------------------- .nv.constant0._Z4gemmILi128ELi128ELi8ELi16ELi16EEvPfS0_S0_iii --------------------------
	.section	.nv.constant0._Z4gemmILi128ELi128ELi8ELi16ELi16EEvPfS0_S0_iii,"a",@progbits
	.sectionflags	@""
	.align	4
.nv.constant0._Z4gemmILi128ELi128ELi8ELi16ELi16EEvPfS0_S0_iii:
	.zero		932


//--------------------- SYMBOLS --------------------------

	.type		.nv.reservedSmem.offset0,@object
	.size		.nv.reservedSmem.offset0,0x4
	.type		.nv.reservedSmem.cap,@object
	.size		.nv.reservedSmem.cap,0x4
